//
// Generated by NVIDIA NVVM Compiler
//
// Compiler Build ID: CL-36424714
// Cuda compilation tools, release 13.0, V13.0.88
// Based on NVVM 20.0.0
//

.version 9.0
.target sm_100
.address_size 64

	// .globl	_Z15grayscaleKernelPhS_ii

.visible .entry _Z15grayscaleKernelPhS_ii(
	.param .u64 .ptr .align 1 _Z15grayscaleKernelPhS_ii_param_0,
	.param .u64 .ptr .align 1 _Z15grayscaleKernelPhS_ii_param_1,
	.param .u32 _Z15grayscaleKernelPhS_ii_param_2,
	.param .u32 _Z15grayscaleKernelPhS_ii_param_3
)
{
	.reg .pred 	%p<4>;
	.reg .b16 	%rs<5>;
	.reg .b32 	%r<16>;
	.reg .b32 	%f<7>;
	.reg .b64 	%rd<8>;

	ld.param.u64 	%rd1, [_Z15grayscaleKernelPhS_ii_param_0];
	ld.param.u64 	%rd2, [_Z15grayscaleKernelPhS_ii_param_1];
	ld.param.u32 	%r3, [_Z15grayscaleKernelPhS_ii_param_2];
	ld.param.u32 	%r4, [_Z15grayscaleKernelPhS_ii_param_3];
	mov.u32 	%r6, %ctaid.x;
	mov.u32 	%r7, %ntid.x;
	mov.u32 	%r8, %tid.x;
	mad.lo.s32 	%r1, %r6, %r7, %r8;
	mov.u32 	%r9, %ctaid.y;
	mov.u32 	%r10, %ntid.y;
	mov.u32 	%r11, %tid.y;
	mad.lo.s32 	%r12, %r9, %r10, %r11;
	setp.ge.s32 	%p1, %r1, %r3;
	setp.ge.s32 	%p2, %r12, %r4;
	or.pred  	%p3, %p1, %p2;
	@%p3 bra 	$L__BB0_2;
	cvta.to.global.u64 	%rd3, %rd1;
	cvta.to.global.u64 	%rd4, %rd2;
	mad.lo.s32 	%r13, %r3, %r12, %r1;
	mul.lo.s32 	%r14, %r13, 3;
	cvt.s64.s32 	%rd5, %r14;
	add.s64 	%rd6, %rd3, %rd5;
	ld.global.u8 	%rs1, [%rd6];
	ld.global.u8 	%rs2, [%rd6+1];
	ld.global.u8 	%rs3, [%rd6+2];
	cvt.rn.f32.u16 	%f1, %rs1;
	cvt.rn.f32.u16 	%f2, %rs2;
	mul.f32 	%f3, %f2, 0f3F1645A2;
	fma.rn.f32 	%f4, %f1, 0f3E991687, %f3;
	cvt.rn.f32.u16 	%f5, %rs3;
	fma.rn.f32 	%f6, %f5, 0f3DE978D5, %f4;
	cvt.rzi.u32.f32 	%r15, %f6;
	cvt.u16.u32 	%rs4, %r15;
	add.s64 	%rd7, %rd4, %rd5;
	st.global.u8 	[%rd7+2], %rs4;
	st.global.u8 	[%rd7+1], %rs4;
	st.global.u8 	[%rd7], %rs4;
$L__BB0_2:
	ret;

}
	// .globl	_Z11sepiaKernalPhS_ii
.visible .entry _Z11sepiaKernalPhS_ii(
	.param .u64 .ptr .align 1 _Z11sepiaKernalPhS_ii_param_0,
	.param .u64 .ptr .align 1 _Z11sepiaKernalPhS_ii_param_1,
	.param .u32 _Z11sepiaKernalPhS_ii_param_2,
	.param .u32 _Z11sepiaKernalPhS_ii_param_3
)
{
	.reg .pred 	%p<7>;
	.reg .b16 	%rs<10>;
	.reg .b32 	%r<18>;
	.reg .b32 	%f<4>;
	.reg .b64 	%rd<8>;
	.reg .b64 	%fd<13>;

	ld.param.u64 	%rd1, [_Z11sepiaKernalPhS_ii_param_0];
	ld.param.u64 	%rd2, [_Z11sepiaKernalPhS_ii_param_1];
	ld.param.u32 	%r3, [_Z11sepiaKernalPhS_ii_param_2];
	ld.param.u32 	%r4, [_Z11sepiaKernalPhS_ii_param_3];
	mov.u32 	%r6, %ctaid.x;
	mov.u32 	%r7, %ntid.x;
	mov.u32 	%r8, %tid.x;
	mad.lo.s32 	%r1, %r6, %r7, %r8;
	mov.u32 	%r9, %ctaid.y;
	mov.u32 	%r10, %ntid.y;
	mov.u32 	%r11, %tid.y;
	mad.lo.s32 	%r12, %r9, %r10, %r11;
	setp.ge.s32 	%p1, %r1, %r3;
	setp.ge.s32 	%p2, %r12, %r4;
	or.pred  	%p3, %p1, %p2;
	@%p3 bra 	$L__BB1_2;
	cvta.to.global.u64 	%rd3, %rd2;
	cvta.to.global.u64 	%rd4, %rd1;
	mad.lo.s32 	%r13, %r3, %r12, %r1;
	mul.lo.s32 	%r14, %r13, 3;
	cvt.s64.s32 	%rd5, %r14;
	add.s64 	%rd6, %rd4, %rd5;
	ld.global.u8 	%rs1, [%rd6];
	ld.global.u8 	%rs2, [%rd6+1];
	ld.global.u8 	%rs3, [%rd6+2];
	cvt.rn.f64.u16 	%fd1, %rs1;
	cvt.rn.f64.u16 	%fd2, %rs2;
	mul.f64 	%fd3, %fd2, 0d3FE89BA5E353F7CF;
	fma.rn.f64 	%fd4, %fd1, 0d3FD926E978D4FDF4, %fd3;
	cvt.rn.f64.u16 	%fd5, %rs3;
	fma.rn.f64 	%fd6, %fd5, 0d3FC83126E978D4FE, %fd4;
	cvt.rn.f32.f64 	%f1, %fd6;
	mul.f64 	%fd7, %fd2, 0d3FE5F3B645A1CAC1;
	fma.rn.f64 	%fd8, %fd1, 0d3FD65604189374BC, %fd7;
	fma.rn.f64 	%fd9, %fd5, 0d3FC5810624DD2F1B, %fd8;
	cvt.rn.f32.f64 	%f2, %fd9;
	mul.f64 	%fd10, %fd2, 0d3FE116872B020C4A;
	fma.rn.f64 	%fd11, %fd1, 0d3FD16872B020C49C, %fd10;
	fma.rn.f64 	%fd12, %fd5, 0d3FC0C49BA5E353F8, %fd11;
	cvt.rn.f32.f64 	%f3, %fd12;
	setp.gt.f32 	%p4, %f1, 0f437F0000;
	cvt.rzi.u32.f32 	%r15, %f1;
	cvt.u16.u32 	%rs4, %r15;
	selp.b16 	%rs5, -1, %rs4, %p4;
	add.s64 	%rd7, %rd3, %rd5;
	st.global.u8 	[%rd7], %rs5;
	setp.gt.f32 	%p5, %f2, 0f437F0000;
	cvt.rzi.u32.f32 	%r16, %f2;
	cvt.u16.u32 	%rs6, %r16;
	selp.b16 	%rs7, -1, %rs6, %p5;
	st.global.u8 	[%rd7+1], %rs7;
	setp.gt.f32 	%p6, %f3, 0f437F0000;
	cvt.rzi.u32.f32 	%r17, %f3;
	cvt.u16.u32 	%rs8, %r17;
	selp.b16 	%rs9, -1, %rs8, %p6;
	st.global.u8 	[%rd7+2], %rs9;
$L__BB1_2:
	ret;

}
	// .globl	_Z13boxBlurKernelPhS_ii
.visible .entry _Z13boxBlurKernelPhS_ii(
	.param .u64 .ptr .align 1 _Z13boxBlurKernelPhS_ii_param_0,
	.param .u64 .ptr .align 1 _Z13boxBlurKernelPhS_ii_param_1,
	.param .u32 _Z13boxBlurKernelPhS_ii_param_2,
	.param .u32 _Z13boxBlurKernelPhS_ii_param_3
)
{
	.reg .pred 	%p<32>;
	.reg .b16 	%rs<22>;
	.reg .b32 	%r<57>;
	.reg .b32 	%f<72>;
	.reg .b64 	%rd<9>;

	ld.param.u64 	%rd3, [_Z13boxBlurKernelPhS_ii_param_0];
	ld.param.u64 	%rd4, [_Z13boxBlurKernelPhS_ii_param_1];
	ld.param.u32 	%r25, [_Z13boxBlurKernelPhS_ii_param_2];
	ld.param.u32 	%r27, [_Z13boxBlurKernelPhS_ii_param_3];
	mov.u32 	%r28, %ctaid.x;
	mov.u32 	%r29, %ntid.x;
	mul.lo.s32 	%r1, %r28, %r29;
	mov.u32 	%r2, %tid.x;
	add.s32 	%r3, %r1, %r2;
	mov.u32 	%r30, %ctaid.y;
	mov.u32 	%r31, %ntid.y;
	mov.u32 	%r32, %tid.y;
	mad.lo.s32 	%r48, %r30, %r31, %r32;
	setp.ge.s32 	%p5, %r3, %r25;
	setp.ge.s32 	%p6, %r48, %r27;
	or.pred  	%p7, %p5, %p6;
	@%p7 bra 	$L__BB2_14;
	mad.lo.s32 	%r5, %r25, %r48, %r3;
	add.s32 	%r36, %r3, -2;
	setp.gt.s32 	%p8, %r3, 1;
	setp.lt.s32 	%p9, %r36, %r25;
	and.pred  	%p1, %p8, %p9;
	add.s32 	%r37, %r3, 1;
	setp.gt.s32 	%p10, %r3, -2;
	setp.lt.s32 	%p11, %r37, %r25;
	and.pred  	%p2, %p10, %p11;
	add.s32 	%r38, %r3, 2;
	setp.gt.s32 	%p12, %r3, -3;
	setp.lt.s32 	%p13, %r38, %r25;
	and.pred  	%p3, %p12, %p13;
	add.s32 	%r39, %r48, -2;
	mul.lo.s32 	%r7, %r25, 3;
	mul.lo.s32 	%r40, %r7, %r39;
	mad.lo.s32 	%r41, %r1, 3, %r40;
	mad.lo.s32 	%r49, %r2, 3, %r41;
	cvta.to.global.u64 	%rd1, %rd3;
	mov.f32 	%f59, 0f00000000;
	mov.b32 	%r52, 0;
	mov.b32 	%r50, -2;
	mov.f32 	%f58, %f59;
	mov.f32 	%f57, %f59;
$L__BB2_2:
	add.s32 	%r42, %r48, -2;
	setp.gt.s32 	%p14, %r42, -1;
	setp.lt.s32 	%p15, %r42, %r27;
	and.pred  	%p4, %p14, %p15;
	and.pred  	%p16, %p1, %p4;
	add.s32 	%r43, %r49, -6;
	cvt.s64.s32 	%rd5, %r43;
	add.s64 	%rd2, %rd1, %rd5;
	not.pred 	%p17, %p16;
	@%p17 bra 	$L__BB2_4;
	ld.global.u8 	%rs1, [%rd2];
	cvt.rn.f32.u16 	%f35, %rs1;
	add.f32 	%f57, %f57, %f35;
	ld.global.u8 	%rs2, [%rd2+1];
	cvt.rn.f32.u16 	%f36, %rs2;
	add.f32 	%f58, %f58, %f36;
	ld.global.u8 	%rs3, [%rd2+2];
	cvt.rn.f32.u16 	%f37, %rs3;
	add.f32 	%f59, %f59, %f37;
	add.s32 	%r52, %r52, 1;
$L__BB2_4:
	setp.lt.s32 	%p18, %r3, 1;
	not.pred 	%p19, %p4;
	or.pred  	%p20, %p18, %p19;
	@%p20 bra 	$L__BB2_6;
	ld.global.u8 	%rs4, [%rd2+3];
	cvt.rn.f32.u16 	%f38, %rs4;
	add.f32 	%f57, %f57, %f38;
	ld.global.u8 	%rs5, [%rd2+4];
	cvt.rn.f32.u16 	%f39, %rs5;
	add.f32 	%f58, %f58, %f39;
	ld.global.u8 	%rs6, [%rd2+5];
	cvt.rn.f32.u16 	%f40, %rs6;
	add.f32 	%f59, %f59, %f40;
	add.s32 	%r52, %r52, 1;
$L__BB2_6:
	setp.lt.s32 	%p21, %r3, 0;
	not.pred 	%p22, %p4;
	or.pred  	%p23, %p21, %p22;
	@%p23 bra 	$L__BB2_8;
	ld.global.u8 	%rs7, [%rd2+6];
	cvt.rn.f32.u16 	%f41, %rs7;
	add.f32 	%f57, %f57, %f41;
	ld.global.u8 	%rs8, [%rd2+7];
	cvt.rn.f32.u16 	%f42, %rs8;
	add.f32 	%f58, %f58, %f42;
	ld.global.u8 	%rs9, [%rd2+8];
	cvt.rn.f32.u16 	%f43, %rs9;
	add.f32 	%f59, %f59, %f43;
	add.s32 	%r52, %r52, 1;
$L__BB2_8:
	and.pred  	%p24, %p2, %p4;
	not.pred 	%p25, %p24;
	@%p25 bra 	$L__BB2_10;
	ld.global.u8 	%rs10, [%rd2+9];
	cvt.rn.f32.u16 	%f44, %rs10;
	add.f32 	%f57, %f57, %f44;
	ld.global.u8 	%rs11, [%rd2+10];
	cvt.rn.f32.u16 	%f45, %rs11;
	add.f32 	%f58, %f58, %f45;
	ld.global.u8 	%rs12, [%rd2+11];
	cvt.rn.f32.u16 	%f46, %rs12;
	add.f32 	%f59, %f59, %f46;
	add.s32 	%r52, %r52, 1;
$L__BB2_10:
	and.pred  	%p26, %p3, %p4;
	not.pred 	%p27, %p26;
	@%p27 bra 	$L__BB2_12;
	ld.global.u8 	%rs13, [%rd2+12];
	cvt.rn.f32.u16 	%f47, %rs13;
	add.f32 	%f57, %f57, %f47;
	ld.global.u8 	%rs14, [%rd2+13];
	cvt.rn.f32.u16 	%f48, %rs14;
	add.f32 	%f58, %f58, %f48;
	ld.global.u8 	%rs15, [%rd2+14];
	cvt.rn.f32.u16 	%f49, %rs15;
	add.f32 	%f59, %f59, %f49;
	add.s32 	%r52, %r52, 1;
$L__BB2_12:
	add.s32 	%r50, %r50, 1;
	add.s32 	%r49, %r49, %r7;
	add.s32 	%r48, %r48, 1;
	setp.ne.s32 	%p28, %r50, 3;
	@%p28 bra 	$L__BB2_2;
	cvt.rn.f32.s32 	%f50, %r52;
	div.rn.f32 	%f51, %f57, %f50;
	div.rn.f32 	%f52, %f58, %f50;
	div.rn.f32 	%f53, %f59, %f50;
	setp.gt.f32 	%p29, %f51, 0f437F0000;
	cvt.rzi.u32.f32 	%r44, %f51;
	cvt.u16.u32 	%rs16, %r44;
	selp.b16 	%rs17, -1, %rs16, %p29;
	mul.lo.s32 	%r45, %r5, 3;
	cvt.s64.s32 	%rd6, %r45;
	cvta.to.global.u64 	%rd7, %rd4;
	add.s64 	%rd8, %rd7, %rd6;
	st.global.u8 	[%rd8], %rs17;
	setp.gt.f32 	%p30, %f52, 0f437F0000;
	cvt.rzi.u32.f32 	%r46, %f52;
	cvt.u16.u32 	%rs18, %r46;
	selp.b16 	%rs19, -1, %rs18, %p30;
	st.global.u8 	[%rd8+1], %rs19;
	setp.gt.f32 	%p31, %f53, 0f437F0000;
	cvt.rzi.u32.f32 	%r47, %f53;
	cvt.u16.u32 	%rs20, %r47;
	selp.b16 	%rs21, -1, %rs20, %p31;
	st.global.u8 	[%rd8+2], %rs21;
$L__BB2_14:
	ret;

}
	// .globl	_Z12invertKernelPhS_ii
.visible .entry _Z12invertKernelPhS_ii(
	.param .u64 .ptr .align 1 _Z12invertKernelPhS_ii_param_0,
	.param .u64 .ptr .align 1 _Z12invertKernelPhS_ii_param_1,
	.param .u32 _Z12invertKernelPhS_ii_param_2,
	.param .u32 _Z12invertKernelPhS_ii_param_3
)
{
	.reg .pred 	%p<4>;
	.reg .b16 	%rs<7>;
	.reg .b32 	%r<15>;
	.reg .b64 	%rd<8>;

	ld.param.u64 	%rd1, [_Z12invertKernelPhS_ii_param_0];
	ld.param.u64 	%rd2, [_Z12invertKernelPhS_ii_param_1];
	ld.param.u32 	%r3, [_Z12invertKernelPhS_ii_param_2];
	ld.param.u32 	%r4, [_Z12invertKernelPhS_ii_param_3];
	mov.u32 	%r6, %ctaid.x;
	mov.u32 	%r7, %ntid.x;
	mov.u32 	%r8, %tid.x;
	mad.lo.s32 	%r1, %r6, %r7, %r8;
	mov.u32 	%r9, %ctaid.y;
	mov.u32 	%r10, %ntid.y;
	mov.u32 	%r11, %tid.y;
	mad.lo.s32 	%r12, %r9, %r10, %r11;
	setp.ge.s32 	%p1, %r1, %r3;
	setp.ge.s32 	%p2, %r12, %r4;
	or.pred  	%p3, %p1, %p2;
	@%p3 bra 	$L__BB3_2;
	cvta.to.global.u64 	%rd3, %rd1;
	cvta.to.global.u64 	%rd4, %rd2;
	mad.lo.s32 	%r13, %r3, %r12, %r1;
	mul.lo.s32 	%r14, %r13, 3;
	cvt.s64.s32 	%rd5, %r14;
	add.s64 	%rd6, %rd3, %rd5;
	ld.global.u8 	%rs1, [%rd6];
	not.b16 	%rs2, %rs1;
	add.s64 	%rd7, %rd4, %rd5;
	st.global.u8 	[%rd7], %rs2;
	ld.global.u8 	%rs3, [%rd6+1];
	not.b16 	%rs4, %rs3;
	st.global.u8 	[%rd7+1], %rs4;
	ld.global.u8 	%rs5, [%rd6+2];
	not.b16 	%rs6, %rs5;
	st.global.u8 	[%rd7+2], %rs6;
$L__BB3_2:
	ret;

}


// ===== COMPILED SASS (sm_100) =====

	.target	sm_100

	.elftype	@"ET_EXEC"


//--------------------- .note.nv.tkinfo           --------------------------
	.section	.note.nv.tkinfo,"",@"SHT_NOTE"
	.sectionflags	@"SHF_NOTE_NV_TKINFO"
	.tkinfo
        /*0018*/ 	.word	0x00000002
        /*0030*/ 	.string	""
        /*0030*/ 	.string	"ptxas"
        /*0030*/ 	.string	"Cuda compilation tools, release 13.0, V13.0.88"
        /*0030*/ 	.string	"Build cuda_13.0.r13.0/compiler.36424714_0"
        /*0030*/ 	.string	"-arch sm_100 -m 64 "



//--------------------- .note.nv.cuinfo           --------------------------
	.section	.note.nv.cuinfo,"",@"SHT_NOTE"
	.sectionflags	@"SHF_NOTE_NV_CUINFO"
        /*0018*/ 	.short	0x0002
        /*001a*/ 	.short	0x0064
        /*001c*/ 	.short	0x0082
	.zero		2


//--------------------- .nv.info                  --------------------------
	.section	.nv.info,"",@"SHT_CUDA_INFO"
	.align	4


	//----- nvinfo : EIATTR_REGCOUNT
	.align		4
        /*0000*/ 	.byte	0x04, 0x2f
        /*0002*/ 	.short	(.L_1 - .L_0)
	.align		4
.L_0:
        /*0004*/ 	.word	index@(_Z15grayscaleKernelPhS_ii)
        /*0008*/ 	.word	0x0000000b


	//----- nvinfo : EIATTR_FRAME_SIZE
	.align		4
.L_1:
        /*000c*/ 	.byte	0x04, 0x11
        /*000e*/ 	.short	(.L_3 - .L_2)
	.align		4
.L_2:
        /*0010*/ 	.word	index@(_Z15grayscaleKernelPhS_ii)
        /*0014*/ 	.word	0x00000000


	//----- nvinfo : EIATTR_REGCOUNT
	.align		4
.L_3:
        /*0018*/ 	.byte	0x04, 0x2f
        /*001a*/ 	.short	(.L_5 - .L_4)
	.align		4
.L_4:
        /*001c*/ 	.word	index@(_Z11sepiaKernalPhS_ii)
        /*0020*/ 	.word	0x00000011


	//----- nvinfo : EIATTR_FRAME_SIZE
	.align		4
.L_5:
        /*0024*/ 	.byte	0x04, 0x11
        /*0026*/ 	.short	(.L_7 - .L_6)
	.align		4
.L_6:
        /*0028*/ 	.word	index@(_Z11sepiaKernalPhS_ii)
        /*002c*/ 	.word	0x00000000


	//----- nvinfo : EIATTR_REGCOUNT
	.align		4
.L_7:
        /*0030*/ 	.byte	0x04, 0x2f
        /*0032*/ 	.short	(.L_9 - .L_8)
	.align		4
.L_8:
        /*0034*/ 	.word	index@(_Z13boxBlurKernelPhS_ii)
        /*0038*/ 	.word	0x00000020


	//----- nvinfo : EIATTR_FRAME_SIZE
	.align		4
.L_9:
        /*003c*/ 	.byte	0x04, 0x11
        /*003e*/ 	.short	(.L_11 - .L_10)
	.align		4
.L_10:
        /*0040*/ 	.word	index@($__internal_0_$__cuda_sm3x_div_rn_noftz_f32_slowpath)
        /*0044*/ 	.word	0x00000000


	//----- nvinfo : EIATTR_FRAME_SIZE
	.align		4
.L_11:
        /*0048*/ 	.byte	0x04, 0x11
        /*004a*/ 	.short	(.L_13 - .L_12)
	.align		4
.L_12:
        /*004c*/ 	.word	index@(_Z13boxBlurKernelPhS_ii)
        /*0050*/ 	.word	0x00000000


	//----- nvinfo : EIATTR_REGCOUNT
	.align		4
.L_13:
        /*0054*/ 	.byte	0x04, 0x2f
        /*0056*/ 	.short	(.L_15 - .L_14)
	.align		4
.L_14:
        /*0058*/ 	.word	index@(_Z12invertKernelPhS_ii)
        /*005c*/ 	.word	0x0000000e


	//----- nvinfo : EIATTR_FRAME_SIZE
	.align		4
.L_15:
        /*0060*/ 	.byte	0x04, 0x11
        /*0062*/ 	.short	(.L_17 - .L_16)
	.align		4
.L_16:
        /*0064*/ 	.word	index@(_Z12invertKernelPhS_ii)
        /*0068*/ 	.word	0x00000000


	//----- nvinfo : EIATTR_MIN_STACK_SIZE
	.align		4
.L_17:
        /*006c*/ 	.byte	0x04, 0x12
        /*006e*/ 	.short	(.L_19 - .L_18)
	.align		4
.L_18:
        /*0070*/ 	.word	index@(_Z12invertKernelPhS_ii)
        /*0074*/ 	.word	0x00000000


	//----- nvinfo : EIATTR_MIN_STACK_SIZE
	.align		4
.L_19:
        /*0078*/ 	.byte	0x04, 0x12
        /*007a*/ 	.short	(.L_21 - .L_20)
	.align		4
.L_20:
        /*007c*/ 	.word	index@(_Z13boxBlurKernelPhS_ii)
        /*0080*/ 	.word	0x00000000


	//----- nvinfo : EIATTR_MIN_STACK_SIZE
	.align		4
.L_21:
        /*0084*/ 	.byte	0x04, 0x12
        /*0086*/ 	.short	(.L_23 - .L_22)
	.align		4
.L_22:
        /*0088*/ 	.word	index@(_Z11sepiaKernalPhS_ii)
        /*008c*/ 	.word	0x00000000


	//----- nvinfo : EIATTR_MIN_STACK_SIZE
	.align		4
.L_23:
        /*0090*/ 	.byte	0x04, 0x12
        /*0092*/ 	.short	(.L_25 - .L_24)
	.align		4
.L_24:
        /*0094*/ 	.word	index@(_Z15grayscaleKernelPhS_ii)
        /*0098*/ 	.word	0x00000000
.L_25:


//--------------------- .nv.compat                --------------------------
	.section	.nv.compat,"",@"SHT_CUDA_COMPAT_INFO"
	.align	4
        /*0000*/ 	.byte	0x02, 0x09, 0x00, 0x00, 0x02, 0x02, 0x01, 0x00, 0x02, 0x05, 0x05, 0x00, 0x03, 0x07, 0x01, 0x01
        /*0010*/ 	.byte	0x02, 0x03, 0x00, 0x00, 0x02, 0x06, 0x01, 0x00, 0x04, 0x0b, 0x08, 0x00, 0x01, 0x00, 0x00, 0x00
        /*0020*/ 	.byte	0x00, 0x00, 0x00, 0x00


//--------------------- .nv.info._Z12invertKernelPhS_ii --------------------------
	.section	.nv.info._Z12invertKernelPhS_ii,"",@"SHT_CUDA_INFO"
	.sectionflags	@""
	.align	4


	//----- nvinfo : EIATTR_CUDA_API_VERSION
	.align		4
        /*0000*/ 	.byte	0x04, 0x37
        /*0002*/ 	.short	(.L_27 - .L_26)
.L_26:
        /*0004*/ 	.word	0x00000082


	//----- nvinfo : EIATTR_KPARAM_INFO
	.align		4
.L_27:
        /*0008*/ 	.byte	0x04, 0x17
        /*000a*/ 	.short	(.L_29 - .L_28)
.L_28:
        /*000c*/ 	.word	0x00000000
        /*0010*/ 	.short	0x0003
        /*0012*/ 	.short	0x0014
        /*0014*/ 	.byte	0x00, 0xf0, 0x11, 0x00


	//----- nvinfo : EIATTR_KPARAM_INFO
	.align		4
.L_29:
        /*0018*/ 	.byte	0x04, 0x17
        /*001a*/ 	.short	(.L_31 - .L_30)
.L_30:
        /*001c*/ 	.word	0x00000000
        /*0020*/ 	.short	0x0002
        /*0022*/ 	.short	0x0010
        /*0024*/ 	.byte	0x00, 0xf0, 0x11, 0x00


	//----- nvinfo : EIATTR_KPARAM_INFO
	.align		4
.L_31:
        /*0028*/ 	.byte	0x04, 0x17
        /*002a*/ 	.short	(.L_33 - .L_32)
.L_32:
        /*002c*/ 	.word	0x00000000
        /*0030*/ 	.short	0x0001
        /*0032*/ 	.short	0x0008
        /*0034*/ 	.byte	0x00, 0xf5, 0x21, 0x00


	//----- nvinfo : EIATTR_KPARAM_INFO
	.align		4
.L_33:
        /*0038*/ 	.byte	0x04, 0x17
        /*003a*/ 	.short	(.L_35 - .L_34)
.L_34:
        /*003c*/ 	.word	0x00000000
        /*0040*/ 	.short	0x0000
        /*0042*/ 	.short	0x0000
        /*0044*/ 	.byte	0x00, 0xf5, 0x21, 0x00


	//----- nvinfo : EIATTR_SPARSE_MMA_MASK
	.align		4
.L_35:
        /*0048*/ 	.byte	0x03, 0x50
        /*004a*/ 	.short	0x0000


	//----- nvinfo : EIATTR_MAXREG_COUNT
	.align		4
        /*004c*/ 	.byte	0x03, 0x1b
        /*004e*/ 	.short	0x00ff


	//----- nvinfo : EIATTR_MERCURY_ISA_VERSION
	.align		4
        /*0050*/ 	.byte	0x03, 0x5f
        /*0052*/ 	.short	0x0101


	//----- nvinfo : EIATTR_VRC_CTA_INIT_COUNT
	.align		4
        /*0054*/ 	.byte	0x02, 0x4a
	.zero		1
	.zero		1


	//----- nvinfo : EIATTR_EXIT_INSTR_OFFSETS
	.align		4
        /*0058*/ 	.byte	0x04, 0x1c
        /*005a*/ 	.short	(.L_37 - .L_36)


	//   ....[0]....
.L_36:
        /*005c*/ 	.word	0x000000c0


	//   ....[1]....
        /*0060*/ 	.word	0x000001f0


	//----- nvinfo : EIATTR_CBANK_PARAM_SIZE
	.align		4
.L_37:
        /*0064*/ 	.byte	0x03, 0x19
        /*0066*/ 	.short	0x0018


	//----- nvinfo : EIATTR_PARAM_CBANK
	.align		4
        /*0068*/ 	.byte	0x04, 0x0a
        /*006a*/ 	.short	(.L_39 - .L_38)
	.align		4
.L_38:
        /*006c*/ 	.word	index@(.nv.constant0._Z12invertKernelPhS_ii)
        /*0070*/ 	.short	0x0380
        /*0072*/ 	.short	0x0018


	//----- nvinfo : EIATTR_SW_WAR
	.align		4
.L_39:
        /*0074*/ 	.byte	0x04, 0x36
        /*0076*/ 	.short	(.L_41 - .L_40)
.L_40:
        /*0078*/ 	.word	0x00000008
.L_41:


//--------------------- .nv.info._Z13boxBlurKernelPhS_ii --------------------------
	.section	.nv.info._Z13boxBlurKernelPhS_ii,"",@"SHT_CUDA_INFO"
	.sectionflags	@""
	.align	4


	//----- nvinfo : EIATTR_CUDA_API_VERSION
	.align		4
        /*0000*/ 	.byte	0x04, 0x37
        /*0002*/ 	.short	(.L_43 - .L_42)
.L_42:
        /*0004*/ 	.word	0x00000082


	//----- nvinfo : EIATTR_KPARAM_INFO
	.align		4
.L_43:
        /*0008*/ 	.byte	0x04, 0x17
        /*000a*/ 	.short	(.L_45 - .L_44)
.L_44:
        /*000c*/ 	.word	0x00000000
        /*0010*/ 	.short	0x0003
        /*0012*/ 	.short	0x0014
        /*0014*/ 	.byte	0x00, 0xf0, 0x11, 0x00


	//----- nvinfo : EIATTR_KPARAM_INFO
	.align		4
.L_45:
        /*0018*/ 	.byte	0x04, 0x17
        /*001a*/ 	.short	(.L_47 - .L_46)
.L_46:
        /*001c*/ 	.word	0x00000000
        /*0020*/ 	.short	0x0002
        /*0022*/ 	.short	0x0010
        /*0024*/ 	.byte	0x00, 0xf0, 0x11, 0x00


	//----- nvinfo : EIATTR_KPARAM_INFO
	.align		4
.L_47:
        /*0028*/ 	.byte	0x04, 0x17
        /*002a*/ 	.short	(.L_49 - .L_48)
.L_48:
        /*002c*/ 	.word	0x00000000
        /*0030*/ 	.short	0x0001
        /*0032*/ 	.short	0x0008
        /*0034*/ 	.byte	0x00, 0xf5, 0x21, 0x00


	//----- nvinfo : EIATTR_KPARAM_INFO
	.align		4
.L_49:
        /*0038*/ 	.byte	0x04, 0x17
        /*003a*/ 	.short	(.L_51 - .L_50)
.L_50:
        /*003c*/ 	.word	0x00000000
        /*0040*/ 	.short	0x0000
        /*0042*/ 	.short	0x0000
        /*0044*/ 	.byte	0x00, 0xf5, 0x21, 0x00


	//----- nvinfo : EIATTR_SPARSE_MMA_MASK
	.align		4
.L_51:
        /*0048*/ 	.byte	0x03, 0x50
        /*004a*/ 	.short	0x0000


	//----- nvinfo : EIATTR_MAXREG_COUNT
	.align		4
        /*004c*/ 	.byte	0x03, 0x1b
        /*004e*/ 	.short	0x00ff


	//----- nvinfo : EIATTR_MERCURY_ISA_VERSION
	.align		4
        /*0050*/ 	.byte	0x03, 0x5f
        /*0052*/ 	.short	0x0101


	//----- nvinfo : EIATTR_VRC_CTA_INIT_COUNT
	.align		4
        /*0054*/ 	.byte	0x02, 0x4a
	.zero		1
	.zero		1


	//----- nvinfo : EIATTR_EXIT_INSTR_OFFSETS
	.align		4
        /*0058*/ 	.byte	0x04, 0x1c
        /*005a*/ 	.short	(.L_53 - .L_52)


	//   ....[0]....
.L_52:
        /*005c*/ 	.word	0x000000d0


	//   ....[1]....
        /*0060*/ 	.word	0x00001920


	//----- nvinfo : EIATTR_CRS_STACK_SIZE
	.align		4
.L_53:
        /*0064*/ 	.byte	0x04, 0x1e
        /*0066*/ 	.short	(.L_55 - .L_54)
.L_54:
        /*0068*/ 	.word	0x00000000


	//----- nvinfo : EIATTR_CBANK_PARAM_SIZE
	.align		4
.L_55:
        /*006c*/ 	.byte	0x03, 0x19
        /*006e*/ 	.short	0x0018


	//----- nvinfo : EIATTR_PARAM_CBANK
	.align		4
        /*0070*/ 	.byte	0x04, 0x0a
        /*0072*/ 	.short	(.L_57 - .L_56)
	.align		4
.L_56:
        /*0074*/ 	.word	index@(.nv.constant0._Z13boxBlurKernelPhS_ii)
        /*0078*/ 	.short	0x0380
        /*007a*/ 	.short	0x0018


	//----- nvinfo : EIATTR_SW_WAR
	.align		4
.L_57:
        /*007c*/ 	.byte	0x04, 0x36
        /*007e*/ 	.short	(.L_59 - .L_58)
.L_58:
        /*0080*/ 	.word	0x00000008
.L_59:


//--------------------- .nv.info._Z11sepiaKernalPhS_ii --------------------------
	.section	.nv.info._Z11sepiaKernalPhS_ii,"",@"SHT_CUDA_INFO"
	.sectionflags	@""
	.align	4


	//----- nvinfo : EIATTR_CUDA_API_VERSION
	.align		4
        /*0000*/ 	.byte	0x04, 0x37
        /*0002*/ 	.short	(.L_61 - .L_60)
.L_60:
        /*0004*/ 	.word	0x00000082


	//----- nvinfo : EIATTR_KPARAM_INFO
	.align		4
.L_61:
        /*0008*/ 	.byte	0x04, 0x17
        /*000a*/ 	.short	(.L_63 - .L_62)
.L_62:
        /*000c*/ 	.word	0x00000000
        /*0010*/ 	.short	0x0003
        /*0012*/ 	.short	0x0014
        /*0014*/ 	.byte	0x00, 0xf0, 0x11, 0x00


	//----- nvinfo : EIATTR_KPARAM_INFO
	.align		4
.L_63:
        /*0018*/ 	.byte	0x04, 0x17
        /*001a*/ 	.short	(.L_65 - .L_64)
.L_64:
        /*001c*/ 	.word	0x00000000
        /*0020*/ 	.short	0x0002
        /*0022*/ 	.short	0x0010
        /*0024*/ 	.byte	0x00, 0xf0, 0x11, 0x00


	//----- nvinfo : EIATTR_KPARAM_INFO
	.align		4
.L_65:
        /*0028*/ 	.byte	0x04, 0x17
        /*002a*/ 	.short	(.L_67 - .L_66)
.L_66:
        /*002c*/ 	.word	0x00000000
        /*0030*/ 	.short	0x0001
        /*0032*/ 	.short	0x0008
        /*0034*/ 	.byte	0x00, 0xf5, 0x21, 0x00


	//----- nvinfo : EIATTR_KPARAM_INFO
	.align		4
.L_67:
        /*0038*/ 	.byte	0x04, 0x17
        /*003a*/ 	.short	(.L_69 - .L_68)
.L_68:
        /*003c*/ 	.word	0x00000000
        /*0040*/ 	.short	0x0000
        /*0042*/ 	.short	0x0000
        /*0044*/ 	.byte	0x00, 0xf5, 0x21, 0x00


	//----- nvinfo : EIATTR_SPARSE_MMA_MASK
	.align		4
.L_69:
        /*0048*/ 	.byte	0x03, 0x50
        /*004a*/ 	.short	0x0000


	//----- nvinfo : EIATTR_MAXREG_COUNT
	.align		4
        /*004c*/ 	.byte	0x03, 0x1b
        /*004e*/ 	.short	0x00ff


	//----- nvinfo : EIATTR_MERCURY_ISA_VERSION
	.align		4
        /*0050*/ 	.byte	0x03, 0x5f
        /*0052*/ 	.short	0x0101


	//----- nvinfo : EIATTR_VRC_CTA_INIT_COUNT
	.align		4
        /*0054*/ 	.byte	0x02, 0x4a
	.zero		1
	.zero		1


	//----- nvinfo : EIATTR_EXIT_INSTR_OFFSETS
	.align		4
        /*0058*/ 	.byte	0x04, 0x1c
        /*005a*/ 	.short	(.L_71 - .L_70)


	//   ....[0]....
.L_70:
        /*005c*/ 	.word	0x000000c0


	//   ....[1]....
        /*0060*/ 	.word	0x00000460


	//----- nvinfo : EIATTR_CBANK_PARAM_SIZE
	.align		4
.L_71:
        /*0064*/ 	.byte	0x03, 0x19
        /*0066*/ 	.short	0x0018


	//----- nvinfo : EIATTR_PARAM_CBANK
	.align		4
        /*0068*/ 	.byte	0x04, 0x0a
        /*006a*/ 	.short	(.L_73 - .L_72)
	.align		4
.L_72:
        /*006c*/ 	.word	index@(.nv.constant0._Z11sepiaKernalPhS_ii)
        /*0070*/ 	.short	0x0380
        /*0072*/ 	.short	0x0018


	//----- nvinfo : EIATTR_SW_WAR
	.align		4
.L_73:
        /*0074*/ 	.byte	0x04, 0x36
        /*0076*/ 	.short	(.L_75 - .L_74)
.L_74:
        /*0078*/ 	.word	0x00000008
.L_75:


//--------------------- .nv.info._Z15grayscaleKernelPhS_ii --------------------------
	.section	.nv.info._Z15grayscaleKernelPhS_ii,"",@"SHT_CUDA_INFO"
	.sectionflags	@""
	.align	4


	//----- nvinfo : EIATTR_CUDA_API_VERSION
	.align		4
        /*0000*/ 	.byte	0x04, 0x37
        /*0002*/ 	.short	(.L_77 - .L_76)
.L_76:
        /*0004*/ 	.word	0x00000082


	//----- nvinfo : EIATTR_KPARAM_INFO
	.align		4
.L_77:
        /*0008*/ 	.byte	0x04, 0x17
        /*000a*/ 	.short	(.L_79 - .L_78)
.L_78:
        /*000c*/ 	.word	0x00000000
        /*0010*/ 	.short	0x0003
        /*0012*/ 	.short	0x0014
        /*0014*/ 	.byte	0x00, 0xf0, 0x11, 0x00


	//----- nvinfo : EIATTR_KPARAM_INFO
	.align		4
.L_79:
        /*0018*/ 	.byte	0x04, 0x17
        /*001a*/ 	.short	(.L_81 - .L_80)
.L_80:
        /*001c*/ 	.word	0x00000000
        /*0020*/ 	.short	0x0002
        /*0022*/ 	.short	0x0010
        /*0024*/ 	.byte	0x00, 0xf0, 0x11, 0x00


	//----- nvinfo : EIATTR_KPARAM_INFO
	.align		4
.L_81:
        /*0028*/ 	.byte	0x04, 0x17
        /*002a*/ 	.short	(.L_83 - .L_82)
.L_82:
        /*002c*/ 	.word	0x00000000
        /*0030*/ 	.short	0x0001
        /*0032*/ 	.short	0x0008
        /*0034*/ 	.byte	0x00, 0xf5, 0x21, 0x00


	//----- nvinfo : EIATTR_KPARAM_INFO
	.align		4
.L_83:
        /*0038*/ 	.byte	0x04, 0x17
        /*003a*/ 	.short	(.L_85 - .L_84)
.L_84:
        /*003c*/ 	.word	0x00000000
        /*0040*/ 	.short	0x0000
        /*0042*/ 	.short	0x0000
        /*0044*/ 	.byte	0x00, 0xf5, 0x21, 0x00


	//----- nvinfo : EIATTR_SPARSE_MMA_MASK
	.align		4
.L_85:
        /*0048*/ 	.byte	0x03, 0x50
        /*004a*/ 	.short	0x0000


	//----- nvinfo : EIATTR_MAXREG_COUNT
	.align		4
        /*004c*/ 	.byte	0x03, 0x1b
        /*004e*/ 	.short	0x00ff


	//----- nvinfo : EIATTR_MERCURY_ISA_VERSION
	.align		4
        /*0050*/ 	.byte	0x03, 0x5f
        /*0052*/ 	.short	0x0101


	//----- nvinfo : EIATTR_VRC_CTA_INIT_COUNT
	.align		4
        /*0054*/ 	.byte	0x02, 0x4a
	.zero		1
	.zero		1


	//----- nvinfo : EIATTR_EXIT_INSTR_OFFSETS
	.align		4
        /*0058*/ 	.byte	0x04, 0x1c
        /*005a*/ 	.short	(.L_87 - .L_86)


	//   ....[0]....
.L_86:
        /*005c*/ 	.word	0x000000c0


	//   ....[1]....
        /*0060*/ 	.word	0x00000230


	//----- nvinfo : EIATTR_CBANK_PARAM_SIZE
	.align		4
.L_87:
        /*0064*/ 	.byte	0x03, 0x19
        /*0066*/ 	.short	0x0018


	//----- nvinfo : EIATTR_PARAM_CBANK
	.align		4
        /*0068*/ 	.byte	0x04, 0x0a
        /*006a*/ 	.short	(.L_89 - .L_88)
	.align		4
.L_88:
        /*006c*/ 	.word	index@(.nv.constant0._Z15grayscaleKernelPhS_ii)
        /*0070*/ 	.short	0x0380
        /*0072*/ 	.short	0x0018


	//----- nvinfo : EIATTR_SW_WAR
	.align		4
.L_89:
        /*0074*/ 	.byte	0x04, 0x36
        /*0076*/ 	.short	(.L_91 - .L_90)
.L_90:
        /*0078*/ 	.word	0x00000008
.L_91:


//--------------------- .nv.callgraph             --------------------------
	.section	.nv.callgraph,"",@"SHT_CUDA_CALLGRAPH"
	.align	4
	.sectionentsize	8
	.align		4
        /*0000*/ 	.word	0x00000000
	.align		4
        /*0004*/ 	.word	0xffffffff
	.align		4
        /*0008*/ 	.word	0x00000000
	.align		4
        /*000c*/ 	.word	0xfffffffe
	.align		4
        /*0010*/ 	.word	0x00000000
	.align		4
        /*0014*/ 	.word	0xfffffffd
	.align		4
        /*0018*/ 	.word	0x00000000
	.align		4
        /*001c*/ 	.word	0xfffffffc


//--------------------- .text._Z12invertKernelPhS_ii --------------------------
	.section	.text._Z12invertKernelPhS_ii,"ax",@progbits
	.align	128
        .global         _Z12invertKernelPhS_ii
        .type           _Z12invertKernelPhS_ii,@function
        .size           _Z12invertKernelPhS_ii,(.L_x_22 - _Z12invertKernelPhS_ii)
        .other          _Z12invertKernelPhS_ii,@"STO_CUDA_ENTRY STV_DEFAULT"
_Z12invertKernelPhS_ii:
.text._Z12invertKernelPhS_ii:
[----:B------:R-:W-:Y:S01]  /*0000*/  LDC R1, c[0x0][0x37c] ;  /* 0x0000df00ff017b82 */ /* 0x000fe20000000800 */
[----:B------:R-:W0:Y:S07]  /*0010*/  S2R R2, SR_TID.Y ;  /* 0x0000000000027919 */ /* 0x000e2e0000002200 */
[----:B------:R-:W1:Y:S01]  /*0020*/  LDC R0, c[0x0][0x360] ;  /* 0x0000d800ff007b82 */ /* 0x000e620000000800 */
[----:B------:R-:W2:Y:S01]  /*0030*/  LDCU.64 UR6, c[0x0][0x390] ;  /* 0x00007200ff0677ac */ /* 0x000ea20008000a00 */
[----:B------:R-:W1:Y:S06]  /*0040*/  S2R R5, SR_TID.X ;  /* 0x0000000000057919 */ /* 0x000e6c0000002100 */
[----:B------:R-:W0:Y:S08]  /*0050*/  S2UR UR5, SR_CTAID.Y ;  /* 0x00000000000579c3 */ /* 0x000e300000002600 */
[----:B------:R-:W0:Y:S08]  /*0060*/  LDC R3, c[0x0][0x364] ;  /* 0x0000d900ff037b82 */ /* 0x000e300000000800 */
[----:B------:R-:W1:Y:S01]  /*0070*/  S2UR UR4, SR_CTAID.X ;  /* 0x00000000000479c3 */ /* 0x000e620000002500 */
[----:B0-----:R-:W-:-:S05]  /*0080*/  IMAD R3, R3, UR5, R2 ;  /* 0x0000000503037c24 */ /* 0x001fca000f8e0202 */
[----:B--2---:R-:W-:Y:S01]  /*0090*/  ISETP.GE.AND P0, PT, R3, UR7, PT ;  /* 0x0000000703007c0c */ /* 0x004fe2000bf06270 */
[----:B-1----:R-:W-:-:S05]  /*00a0*/  IMAD R0, R0, UR4, R5 ;  /* 0x0000000400007c24 */ /* 0x002fca000f8e0205 */
[----:B------:R-:W-:-:S13]  /*00b0*/  ISETP.GE.OR P0, PT, R0, UR6, P0 ;  /* 0x0000000600007c0c */ /* 0x000fda0008706670 */
[----:B------:R-:W-:Y:S05]  /*00c0*/  @P0 EXIT ;  /* 0x000000000000094d */ /* 0x000fea0003800000 */
[----:B------:R-:W0:Y:S01]  /*00d0*/  LDCU.128 UR8, c[0x0][0x380] ;  /* 0x00007000ff0877ac */ /* 0x000e220008000c00 */
[----:B------:R-:W-:Y:S01]  /*00e0*/  IMAD R0, R3, UR6, R0 ;  /* 0x0000000603007c24 */ /* 0x000fe2000f8e0200 */
[----:B------:R-:W1:Y:S03]  /*00f0*/  LDCU.64 UR4, c[0x0][0x358] ;  /* 0x00006b00ff0477ac */ /* 0x000e660008000a00 */
[----:B------:R-:W-:-:S05]  /*0100*/  IMAD R0, R0, 0x3, RZ ;  /* 0x0000000300007824 */ /* 0x000fca00078e02ff */
[----:B------:R-:W-:Y:S02]  /*0110*/  SHF.R.S32.HI R5, RZ, 0x1f, R0 ;  /* 0x0000001fff057819 */ /* 0x000fe40000011400 */
[----:B0-----:R-:W-:-:S04]  /*0120*/  IADD3 R2, P0, PT, R0, UR8, RZ ;  /* 0x0000000800027c10 */ /* 0x001fc8000ff1e0ff */
[----:B------:R-:W-:-:S05]  /*0130*/  IADD3.X R3, PT, PT, R5, UR9, RZ, P0, !PT ;  /* 0x0000000905037c10 */ /* 0x000fca00087fe4ff */
[----:B-1----:R-:W2:Y:S01]  /*0140*/  LDG.E.U8 R6, desc[UR4][R2.64] ;  /* 0x0000000402067981 */ /* 0x002ea2000c1e1100 */
[----:B------:R-:W-:-:S04]  /*0150*/  IADD3 R4, P0, PT, R0, UR10, RZ ;  /* 0x0000000a00047c10 */ /* 0x000fc8000ff1e0ff */
[----:B------:R-:W-:Y:S02]  /*0160*/  IADD3.X R5, PT, PT, R5, UR11, RZ, P0, !PT ;  /* 0x0000000b05057c10 */ /* 0x000fe400087fe4ff */
[----:B--2---:R-:W-:-:S05]  /*0170*/  LOP3.LUT R7, RZ, R6, RZ, 0x33, !PT ;  /* 0x00000006ff077212 */ /* 0x004fca00078e33ff */
[----:B------:R-:W-:Y:S04]  /*0180*/  STG.E.U8 desc[UR4][R4.64], R7 ;  /* 0x0000000704007986 */ /* 0x000fe8000c101104 */
[----:B------:R-:W2:Y:S02]  /*0190*/  LDG.E.U8 R0, desc[UR4][R2.64+0x1] ;  /* 0x0000010402007981 */ /* 0x000ea4000c1e1100 */
[----:B--2---:R-:W-:-:S05]  /*01a0*/  LOP3.LUT R9, RZ, R0, RZ, 0x33, !PT ;  /* 0x00000000ff097212 */ /* 0x004fca00078e33ff */
[----:B------:R-:W-:Y:S04]  /*01b0*/  STG.E.U8 desc[UR4][R4.64+0x1], R9 ;  /* 0x0000010904007986 */ /* 0x000fe8000c101104 */
[----:B------:R-:W2:Y:S02]  /*01c0*/  LDG.E.U8 R0, desc[UR4][R2.64+0x2] ;  /* 0x0000020402007981 */ /* 0x000ea4000c1e1100 */
[----:B--2---:R-:W-:-:S05]  /*01d0*/  LOP3.LUT R11, RZ, R0, RZ, 0x33, !PT ;  /* 0x00000000ff0b7212 */ /* 0x004fca00078e33ff */
[----:B------:R-:W-:Y:S01]  /*01e0*/  STG.E.U8 desc[UR4][R4.64+0x2], R11 ;  /* 0x0000020b04007986 */ /* 0x000fe2000c101104 */
[----:B------:R-:W-:Y:S05]  /*01f0*/  EXIT ;  /* 0x000000000000794d */ /* 0x000fea0003800000 */
.L_x_0:
[----:B------:R-:W-:-:S00]  /*0200*/  BRA `(.L_x_0) ;  /* 0xfffffffc00fc7947 */ /* 0x000fc0000383ffff */
[----:B------:R-:W-:-:S00]  /*0210*/  NOP ;  /* 0x0000000000007918 */ /* 0x000fc00000000000 */
        /* <DEDUP_REMOVED lines=14> */
.L_x_22:


//--------------------- .text._Z13boxBlurKernelPhS_ii --------------------------
	.section	.text._Z13boxBlurKernelPhS_ii,"ax",@progbits
	.align	128
        .global         _Z13boxBlurKernelPhS_ii
        .type           _Z13boxBlurKernelPhS_ii,@function
        .size           _Z13boxBlurKernelPhS_ii,(.L_x_21 - _Z13boxBlurKernelPhS_ii)
        .other          _Z13boxBlurKernelPhS_ii,@"STO_CUDA_ENTRY STV_DEFAULT"
_Z13boxBlurKernelPhS_ii:
.text._Z13boxBlurKernelPhS_ii:
[----:B------:R-:W-:Y:S01]  /*0000*/  LDC R1, c[0x0][0x37c] ;  /* 0x0000df00ff017b82 */ /* 0x000fe20000000800 */
[----:B------:R-:W0:Y:S07]  /*0010*/  S2R R5, SR_TID.Y ;  /* 0x0000000000057919 */ /* 0x000e2e0000002200 */
[----:B------:R-:W1:Y:S01]  /*0020*/  LDC R0, c[0x0][0x360] ;  /* 0x0000d800ff007b82 */ /* 0x000e620000000800 */
[----:B------:R-:W2:Y:S07]  /*0030*/  S2R R19, SR_TID.X ;  /* 0x0000000000137919 */ /* 0x000eae0000002100 */
[----:B------:R-:W1:Y:S08]  /*0040*/  S2UR UR4, SR_CTAID.X ;  /* 0x00000000000479c3 */ /* 0x000e700000002500 */
[----:B------:R-:W0:Y:S08]  /*0050*/  S2UR UR5, SR_CTAID.Y ;  /* 0x00000000000579c3 */ /* 0x000e300000002600 */
[----:B------:R-:W0:Y:S08]  /*0060*/  LDC R6, c[0x0][0x364] ;  /* 0x0000d900ff067b82 */ /* 0x000e300000000800 */
[----:B------:R-:W3:Y:S01]  /*0070*/  LDC.64 R2, c[0x0][0x390] ;  /* 0x0000e400ff027b82 */ /* 0x000ee20000000a00 */
[----:B-1----:R-:W-:-:S04]  /*0080*/  IMAD R0, R0, UR4, RZ ;  /* 0x0000000400007c24 */ /* 0x002fc8000f8e02ff */
[----:B--2---:R-:W-:Y:S02]  /*0090*/  IMAD.IADD R13, R0, 0x1, R19 ;  /* 0x00000001000d7824 */ /* 0x004fe400078e0213 */
[----:B0-----:R-:W-:-:S05]  /*00a0*/  IMAD R6, R6, UR5, R5 ;  /* 0x0000000506067c24 */ /* 0x001fca000f8e0205 */
[----:B---3--:R-:W-:-:S04]  /*00b0*/  ISETP.GE.AND P0, PT, R6, R3, PT ;  /* 0x000000030600720c */ /* 0x008fc80003f06270 */
[----:B------:R-:W-:-:S13]  /*00c0*/  ISETP.GE.OR P0, PT, R13, R2, P0 ;  /* 0x000000020d00720c */ /* 0x000fda0000706670 */
[----:B------:R-:W-:Y:S05]  /*00d0*/  @P0 EXIT ;  /* 0x000000000000094d */ /* 0x000fea0003800000 */
[----:B------:R-:W-:Y:S01]  /*00e0*/  VIADD R4, R6, 0xfffffffe ;  /* 0xfffffffe06047836 */ /* 0x000fe20000000000 */
[----:B------:R-:W0:Y:S01]  /*00f0*/  LDCU.64 UR6, c[0x0][0x380] ;  /* 0x00007000ff0677ac */ /* 0x000e220008000a00 */
[----:B------:R-:W-:Y:S02]  /*0100*/  IMAD R8, R2, 0x3, RZ ;  /* 0x0000000302087824 */ /* 0x000fe400078e02ff */
[----:B------:R-:W-:Y:S01]  /*0110*/  VIADD R5, R13, 0xfffffffe ;  /* 0xfffffffe0d057836 */ /* 0x000fe20000000000 */
[C---:B------:R-:W-:Y:S01]  /*0120*/  ISETP.GE.AND P6, PT, R4.reuse, R3, PT ;  /* 0x000000030400720c */ /* 0x040fe20003fc6270 */
[----:B------:R-:W-:Y:S01]  /*0130*/  IMAD R7, R4, R8, RZ ;  /* 0x0000000804077224 */ /* 0x000fe200078e02ff */
[----:B------:R-:W1:Y:S02]  /*0140*/  LDCU.64 UR4, c[0x0][0x358] ;  /* 0x00006b00ff0477ac */ /* 0x000e640008000a00 */
[----:B------:R-:W-:Y:S01]  /*0150*/  ISETP.GE.AND P2, PT, R5, R2, PT ;  /* 0x000000020500720c */ /* 0x000fe20003f46270 */
[----:B------:R-:W-:Y:S01]  /*0160*/  IMAD R7, R0, 0x3, R7 ;  /* 0x0000000300077824 */ /* 0x000fe200078e0207 */
[----:B------:R-:W-:-:S02]  /*0170*/  ISETP.GT.AND P6, PT, R4, -0x1, !P6 ;  /* 0xffffffff0400780c */ /* 0x000fc400077c4270 */
[----:B------:R-:W-:Y:S01]  /*0180*/  ISETP.GT.AND P2, PT, R13, 0x1, !P2 ;  /* 0x000000010d00780c */ /* 0x000fe20005744270 */
[----:B------:R-:W-:-:S03]  /*0190*/  IMAD R19, R19, 0x3, R7 ;  /* 0x0000000313137824 */ /* 0x000fc600078e0207 */
[----:B------:R-:W-:Y:S01]  /*01a0*/  PLOP3.LUT P3, PT, P2, P6, PT, 0x80, 0x8 ;  /* 0x000000000008781c */ /* 0x000fe2000176d070 */
[----:B------:R-:W-:-:S05]  /*01b0*/  VIADD R0, R19, 0xfffffffa ;  /* 0xfffffffa13007836 */ /* 0x000fca0000000000 */
[----:B0-----:R-:W-:-:S04]  /*01c0*/  IADD3 R4, P0, PT, R0, UR6, RZ ;  /* 0x0000000600047c10 */ /* 0x001fc8000ff1e0ff */
[----:B------:R-:W-:-:S05]  /*01d0*/  LEA.HI.X.SX32 R5, R0, UR7, 0x1, P0 ;  /* 0x0000000700057c11 */ /* 0x000fca00080f0eff */
[----:B-1----:R-:W2:Y:S04]  /*01e0*/  @P3 LDG.E.U8 R0, desc[UR4][R4.64] ;  /* 0x0000000404003981 */ /* 0x002ea8000c1e1100 */
[----:B------:R-:W3:Y:S04]  /*01f0*/  @P3 LDG.E.U8 R10, desc[UR4][R4.64+0x1] ;  /* 0x00000104040a3981 */ /* 0x000ee8000c1e1100 */
[----:B------:R-:W4:Y:S01]  /*0200*/  @P3 LDG.E.U8 R12, desc[UR4][R4.64+0x2] ;  /* 0x00000204040c3981 */ /* 0x000f22000c1e1100 */
[C---:B------:R-:W-:Y:S02]  /*0210*/  ISETP.LT.OR P5, PT, R13.reuse, 0x1, !P6 ;  /* 0x000000010d00780c */ /* 0x040fe400077a1670 */
[----:B------:R-:W-:-:S11]  /*0220*/  ISETP.LT.OR P4, PT, R13, RZ, !P6 ;  /* 0x000000ff0d00720c */ /* 0x000fd60007781670 */
[----:B------:R-:W5:Y:S04]  /*0230*/  @!P5 LDG.E.U8 R23, desc[UR4][R4.64+0x3] ;  /* 0x000003040417d981 */ /* 0x000f68000c1e1100 */
[----:B------:R-:W5:Y:S04]  /*0240*/  @!P5 LDG.E.U8 R20, desc[UR4][R4.64+0x4] ;  /* 0x000004040414d981 */ /* 0x000f68000c1e1100 */
[----:B------:R-:W5:Y:S04]  /*0250*/  @!P4 LDG.E.U8 R22, desc[UR4][R4.64+0x6] ;  /* 0x000006040416c981 */ /* 0x000f68000c1e1100 */
[----:B------:R-:W5:Y:S04]  /*0260*/  @!P5 LDG.E.U8 R21, desc[UR4][R4.64+0x5] ;  /* 0x000005040415d981 */ /* 0x000f68000c1e1100 */
[----:B------:R-:W5:Y:S04]  /*0270*/  @!P4 LDG.E.U8 R17, desc[UR4][R4.64+0x7] ;  /* 0x000007040411c981 */ /* 0x000f68000c1e1100 */
[----:B------:R-:W5:Y:S01]  /*0280*/  @!P4 LDG.E.U8 R18, desc[UR4][R4.64+0x8] ;  /* 0x000008040412c981 */ /* 0x000f62000c1e1100 */
[----:B------:R-:W-:-:S02]  /*0290*/  VIADD R7, R13, 0x1 ;  /* 0x000000010d077836 */ /* 0x000fc40000000000 */
[----:B------:R-:W-:-:S03]  /*02a0*/  VIADD R9, R13, 0x2 ;  /* 0x000000020d097836 */ /* 0x000fc60000000000 */
[-C--:B------:R-:W-:Y:S01]  /*02b0*/  ISETP.GE.AND P1, PT, R7, R2.reuse, PT ;  /* 0x000000020700720c */ /* 0x080fe20003f26270 */
[----:B------:R-:W-:Y:S01]  /*02c0*/  IMAD.MOV.U32 R11, RZ, RZ, RZ ;  /* 0x000000ffff0b7224 */ /* 0x000fe200078e00ff */
[----:B------:R-:W-:Y:S02]  /*02d0*/  ISETP.GE.AND P0, PT, R9, R2, PT ;  /* 0x000000020900720c */ /* 0x000fe40003f06270 */
[C---:B------:R-:W-:Y:S01]  /*02e0*/  ISETP.GT.AND P1, PT, R13.reuse, -0x2, !P1 ;  /* 0xfffffffe0d00780c */ /* 0x040fe20004f24270 */
[----:B------:R-:W-:Y:S02]  /*02f0*/  IMAD.MOV.U32 R9, RZ, RZ, RZ ;  /* 0x000000ffff097224 */ /* 0x000fe400078e00ff */
[----:B------:R-:W-:Y:S01]  /*0300*/  IMAD.MOV.U32 R7, RZ, RZ, RZ ;  /* 0x000000ffff077224 */ /* 0x000fe200078e00ff */
[----:B------:R-:W-:Y:S02]  /*0310*/  ISETP.GT.AND P0, PT, R13, -0x3, !P0 ;  /* 0xfffffffd0d00780c */ /* 0x000fe40004704270 */
[----:B--2---:R-:W-:-:S02]  /*0320*/  @P3 I2FP.F32.U32 R0, R0 ;  /* 0x0000000000003245 */ /* 0x004fc40000201000 */
[----:B---3--:R-:W-:-:S03]  /*0330*/  @P3 I2FP.F32.U32 R10, R10 ;  /* 0x0000000a000a3245 */ /* 0x008fc60000201000 */
[----:B------:R-:W-:Y:S01]  /*0340*/  @P3 FADD R11, RZ, R0 ;  /* 0x00000000ff0b3221 */ /* 0x000fe20000000000 */
[----:B----4-:R-:W-:Y:S01]  /*0350*/  @P3 I2FP.F32.U32 R12, R12 ;  /* 0x0000000c000c3245 */ /* 0x010fe20000201000 */
[----:B------:R-:W-:Y:S02]  /*0360*/  IMAD.MOV.U32 R0, RZ, RZ, RZ ;  /* 0x000000ffff007224 */ /* 0x000fe400078e00ff */
[----:B------:R-:W-:Y:S01]  /*0370*/  @P3 FADD R9, RZ, R10 ;  /* 0x0000000aff093221 */ /* 0x000fe20000000000 */
[----:B------:R-:W-:Y:S02]  /*0380*/  @P3 IMAD.MOV.U32 R0, RZ, RZ, 0x1 ;  /* 0x00000001ff003424 */ /* 0x000fe400078e00ff */
[----:B------:R-:W-:Y:S01]  /*0390*/  @P3 FADD R7, RZ, R12 ;  /* 0x0000000cff073221 */ /* 0x000fe20000000000 */
[----:B------:R-:W-:Y:S02]  /*03a0*/  PLOP3.LUT P3, PT, P1, P6, PT, 0x80, 0x8 ;  /* 0x000000000008781c */ /* 0x000fe40000f6d070 */
[----:B------:R-:W-:-:S02]  /*03b0*/  PLOP3.LUT P6, PT, P0, P6, PT, 0x80, 0x8 ;  /* 0x000000000008781c */ /* 0x000fc400007cd070 */
[----:B-----5:R-:W-:-:S09]  /*03c0*/  @!P5 I2FP.F32.U32 R26, R23 ;  /* 0x00000017001ad245 */ /* 0x020fd20000201000 */
[----:B------:R-:W2:Y:S01]  /*03d0*/  @P3 LDG.E.U8 R10, desc[UR4][R4.64+0x9] ;  /* 0x00000904040a3981 */ /* 0x000ea2000c1e1100 */
[----:B------:R-:W-:-:S03]  /*03e0*/  @!P5 I2FP.F32.U32 R20, R20 ;  /* 0x000000140014d245 */ /* 0x000fc60000201000 */
[----:B------:R-:W3:Y:S04]  /*03f0*/  @P3 LDG.E.U8 R15, desc[UR4][R4.64+0xa] ;  /* 0x00000a04040f3981 */ /* 0x000ee8000c1e1100 */
[----:B------:R-:W4:Y:S01]  /*0400*/  @P3 LDG.E.U8 R12, desc[UR4][R4.64+0xb] ;  /* 0x00000b04040c3981 */ /* 0x000f22000c1e1100 */
[----:B------:R-:W-:Y:S01]  /*0410*/  @!P4 I2FP.F32.U32 R22, R22 ;  /* 0x000000160016c245 */ /* 0x000fe20000201000 */
[----:B------:R-:W-:Y:S01]  /*0420*/  @!P5 FADD R11, R11, R26 ;  /* 0x0000001a0b0bd221 */ /* 0x000fe20000000000 */
[----:B------:R-:W-:Y:S01]  /*0430*/  @!P5 FADD R9, R9, R20 ;  /* 0x000000140909d221 */ /* 0x000fe20000000000 */
[----:B------:R-:W5:Y:S01]  /*0440*/  @P6 LDG.E.U8 R16, desc[UR4][R4.64+0xc] ;  /* 0x00000c0404106981 */ /* 0x000f62000c1e1100 */
[----:B------:R-:W-:-:S03]  /*0450*/  @!P5 I2FP.F32.U32 R28, R21 ;  /* 0x00000015001cd245 */ /* 0x000fc60000201000 */
[----:B------:R-:W5:Y:S01]  /*0460*/  @P6 LDG.E.U8 R14, desc[UR4][R4.64+0xd] ;  /* 0x00000d04040e6981 */ /* 0x000f62000c1e1100 */
[----:B------:R-:W-:-:S03]  /*0470*/  @!P4 I2FP.F32.U32 R20, R17 ;  /* 0x000000110014c245 */ /* 0x000fc60000201000 */
[----:B------:R0:W5:Y:S01]  /*0480*/  @P6 LDG.E.U8 R24, desc[UR4][R4.64+0xe] ;  /* 0x00000e0404186981 */ /* 0x000162000c1e1100 */
[----:B------:R-:W-:Y:S01]  /*0490*/  @!P4 FADD R11, R11, R22 ;  /* 0x000000160b0bc221 */ /* 0x000fe20000000000 */
[----:B------:R-:W-:Y:S02]  /*04a0*/  IMAD.IADD R17, R8, 0x1, R19 ;  /* 0x0000000108117824 */ /* 0x000fe400078e0213 */
[----:B------:R-:W-:Y:S01]  /*04b0*/  VIADD R22, R6, 0xffffffff ;  /* 0xffffffff06167836 */ /* 0x000fe20000000000 */
[----:B------:R-:W-:Y:S01]  /*04c0*/  @!P4 I2FP.F32.U32 R18, R18 ;  /* 0x000000120012c245 */ /* 0x000fe20000201000 */
[----:B------:R-:W-:Y:S01]  /*04d0*/  @!P5 FADD R7, R7, R28 ;  /* 0x0000001c0707d221 */ /* 0x000fe20000000000 */
[----:B------:R-:W-:Y:S02]  /*04e0*/  @!P5 VIADD R0, R0, 0x1 ;  /* 0x000000010000d836 */ /* 0x000fe40000000000 */
[----:B0-----:R-:W-:Y:S01]  /*04f0*/  VIADD R5, R17, 0xfffffffa ;  /* 0xfffffffa11057836 */ /* 0x001fe20000000000 */
[----:B------:R-:W-:Y:S01]  /*0500*/  ISETP.GE.AND P5, PT, R22, R3, PT ;  /* 0x000000031600720c */ /* 0x000fe20003fa6270 */
[----:B------:R-:W-:Y:S01]  /*0510*/  @!P4 FADD R9, R9, R20 ;  /* 0x000000140909c221 */ /* 0x000fe20000000000 */
[----:B------:R-:W-:Y:S01]  /*0520*/  @!P4 FADD R7, R7, R18 ;  /* 0x000000120707c221 */ /* 0x000fe20000000000 */
[----:B------:R-:W-:Y:S01]  /*0530*/  @!P4 VIADD R0, R0, 0x1 ;  /* 0x000000010000c836 */ /* 0x000fe20000000000 */
[----:B------:R-:W-:-:S02]  /*0540*/  IADD3 R4, P4, PT, R5, UR6, RZ ;  /* 0x0000000605047c10 */ /* 0x000fc4000ff9e0ff */
[----:B------:R-:W-:Y:S02]  /*0550*/  ISETP.GT.AND P5, PT, R22, -0x1, !P5 ;  /* 0xffffffff1600780c */ /* 0x000fe40006fa4270 */
[----:B------:R-:W-:Y:S02]  /*0560*/  LEA.HI.X.SX32 R5, R5, UR7, 0x1, P4 ;  /* 0x0000000705057c11 */ /* 0x000fe4000a0f0eff */
[----:B------:R-:W-:-:S13]  /*0570*/  PLOP3.LUT P4, PT, P2, P5, PT, 0x80, 0x8 ;  /* 0x000000000008781c */ /* 0x000fda000178b070 */
[----:B------:R-:W5:Y:S04]  /*0580*/  @P4 LDG.E.U8 R18, desc[UR4][R4.64] ;  /* 0x0000000404124981 */ /* 0x000f68000c1e1100 */
[----:B------:R-:W5:Y:S04]  /*0590*/  @P4 LDG.E.U8 R20, desc[UR4][R4.64+0x1] ;  /* 0x0000010404144981 */ /* 0x000f68000c1e1100 */
[----:B------:R-:W5:Y:S01]  /*05a0*/  @P4 LDG.E.U8 R19, desc[UR4][R4.64+0x2] ;  /* 0x0000020404134981 */ /* 0x000f62000c1e1100 */
[----:B------:R-:W-:-:S04]  /*05b0*/  @P3 VIADD R0, R0, 0x1 ;  /* 0x0000000100003836 */ /* 0x000fc80000000000 */
[----:B------:R-:W-:-:S04]  /*05c0*/  @P6 VIADD R0, R0, 0x1 ;  /* 0x0000000100006836 */ /* 0x000fc80000000000 */
[----:B------:R-:W-:Y:S01]  /*05d0*/  @P4 VIADD R0, R0, 0x1 ;  /* 0x0000000100004836 */ /* 0x000fe20000000000 */
[----:B--2---:R-:W-:Y:S02]  /*05e0*/  @P3 I2FP.F32.U32 R10, R10 ;  /* 0x0000000a000a3245 */ /* 0x004fe40000201000 */
[----:B---3--:R-:W-:Y:S02]  /*05f0*/  @P3 I2FP.F32.U32 R22, R15 ;  /* 0x0000000f00163245 */ /* 0x008fe40000201000 */
[----:B----4-:R-:W-:Y:S01]  /*0600*/  @P3 I2FP.F32.U32 R12, R12 ;  /* 0x0000000c000c3245 */ /* 0x010fe20000201000 */
[----:B------:R-:W-:Y:S02]  /*0610*/  @P3 FADD R11, R11, R10 ;  /* 0x0000000a0b0b3221 */ /* 0x000fe40000000000 */
[----:B------:R-:W-:Y:S01]  /*0620*/  @P3 FADD R9, R9, R22 ;  /* 0x0000001609093221 */ /* 0x000fe20000000000 */
[----:B-----5:R-:W-:Y:S01]  /*0630*/  @P6 I2FP.F32.U32 R16, R16 ;  /* 0x0000001000106245 */ /* 0x020fe20000201000 */
[----:B------:R-:W-:Y:S01]  /*0640*/  @P3 FADD R7, R7, R12 ;  /* 0x0000000c07073221 */ /* 0x000fe20000000000 */
[----:B------:R-:W-:-:S02]  /*0650*/  ISETP.LT.OR P3, PT, R13, 0x1, !P5 ;  /* 0x000000010d00780c */ /* 0x000fc40006f61670 */
[----:B------:R-:W-:Y:S02]  /*0660*/  @P6 I2FP.F32.U32 R14, R14 ;  /* 0x0000000e000e6245 */ /* 0x000fe40000201000 */
[----:B------:R-:W-:Y:S01]  /*0670*/  @P6 I2FP.F32.U32 R24, R24 ;  /* 0x0000001800186245 */ /* 0x000fe20000201000 */
[----:B------:R-:W-:Y:S02]  /*0680*/  @P6 FADD R11, R11, R16 ;  /* 0x000000100b0b6221 */ /* 0x000fe40000000000 */
[----:B------:R-:W-:Y:S02]  /*0690*/  @P6 FADD R9, R9, R14 ;  /* 0x0000000e09096221 */ /* 0x000fe40000000000 */
[----:B------:R-:W-:Y:S01]  /*06a0*/  @P6 FADD R7, R7, R24 ;  /* 0x0000001807076221 */ /* 0x000fe20000000000 */
[----:B------:R-:W-:-:S03]  /*06b0*/  ISETP.LT.OR P6, PT, R13, RZ, !P5 ;  /* 0x000000ff0d00720c */ /* 0x000fc60006fc1670 */
[----:B------:R-:W2:Y:S04]  /*06c0*/  @!P3 LDG.E.U8 R23, desc[UR4][R4.64+0x4] ;  /* 0x000004040417b981 */ /* 0x000ea8000c1e1100 */
[----:B------:R-:W3:Y:S04]  /*06d0*/  @!P3 LDG.E.U8 R26, desc[UR4][R4.64+0x3] ;  /* 0x00000304041ab981 */ /* 0x000ee8000c1e1100 */
[----:B------:R-:W4:Y:S04]  /*06e0*/  @!P3 LDG.E.U8 R22, desc[UR4][R4.64+0x5] ;  /* 0x000005040416b981 */ /* 0x000f28000c1e1100 */
[----:B------:R-:W5:Y:S04]  /*06f0*/  @!P6 LDG.E.U8 R24, desc[UR4][R4.64+0x6] ;  /* 0x000006040418e981 */ /* 0x000f68000c1e1100 */
[----:B------:R-:W5:Y:S04]  /*0700*/  @!P6 LDG.E.U8 R25, desc[UR4][R4.64+0x7] ;  /* 0x000007040419e981 */ /* 0x000f68000c1e1100 */
[----:B------:R-:W5:Y:S01]  /*0710*/  @!P6 LDG.E.U8 R21, desc[UR4][R4.64+0x8] ;  /* 0x000008040415e981 */ /* 0x000f62000c1e1100 */
[----:B------:R-:W-:-:S02]  /*0720*/  @P4 I2FP.F32.U32 R18, R18 ;  /* 0x0000001200124245 */ /* 0x000fc40000201000 */
[----:B------:R-:W-:Y:S02]  /*0730*/  @P4 I2FP.F32.U32 R20, R20 ;  /* 0x0000001400144245 */ /* 0x000fe40000201000 */
[----:B------:R-:W-:Y:S01]  /*0740*/  @P4 I2FP.F32.U32 R10, R19 ;  /* 0x00000013000a4245 */ /* 0x000fe20000201000 */
[----:B------:R-:W-:Y:S02]  /*0750*/  @P4 FADD R11, R11, R18 ;  /* 0x000000120b0b4221 */ /* 0x000fe40000000000 */
[----:B------:R-:W-:Y:S02]  /*0760*/  @P4 FADD R9, R9, R20 ;  /* 0x0000001409094221 */ /* 0x000fe40000000000 */
[----:B------:R-:W-:Y:S01]  /*0770*/  @P4 FADD R7, R7, R10 ;  /* 0x0000000a07074221 */ /* 0x000fe20000000000 */
[----:B------:R-:W-:Y:S02]  /*0780*/  PLOP3.LUT P4, PT, P1, P5, PT, 0x80, 0x8 ;  /* 0x000000000008781c */ /* 0x000fe40000f8b070 */
[----:B------:R-:W-:-:S11]  /*0790*/  PLOP3.LUT P5, PT, P0, P5, PT, 0x80, 0x8 ;  /* 0x000000000008781c */ /* 0x000fd600007ab070 */
[----:B------:R-:W5:Y:S04]  /*07a0*/  @P4 LDG.E.U8 R16, desc[UR4][R4.64+0x9] ;  /* 0x0000090404104981 */ /* 0x000f68000c1e1100 */
[----:B------:R-:W5:Y:S04]  /*07b0*/  @P4 LDG.E.U8 R14, desc[UR4][R4.64+0xa] ;  /* 0x00000a04040e4981 */ /* 0x000f68000c1e1100 */
[----:B------:R-:W5:Y:S04]  /*07c0*/  @P4 LDG.E.U8 R10, desc[UR4][R4.64+0xb] ;  /* 0x00000b04040a4981 */ /* 0x000f68000c1e1100 */
[----:B------:R-:W5:Y:S04]  /*07d0*/  @P5 LDG.E.U8 R15, desc[UR4][R4.64+0xc] ;  /* 0x00000c04040f5981 */ /* 0x000f68000c1e1100 */
[----:B------:R-:W5:Y:S04]  /*07e0*/  @P5 LDG.E.U8 R12, desc[UR4][R4.64+0xd] ;  /* 0x00000d04040c5981 */ /* 0x000f68000c1e1100 */
[----:B------:R0:W5:Y:S01]  /*07f0*/  @P5 LDG.E.U8 R18, desc[UR4][R4.64+0xe] ;  /* 0x00000e0404125981 */ /* 0x000162000c1e1100 */
[----:B------:R-:W-:-:S02]  /*0800*/  IMAD.IADD R17, R8, 0x1, R17 ;  /* 0x0000000108117824 */ /* 0x000fc400078e0211 */
[----:B------:R-:W-:Y:S02]  /*0810*/  @!P3 VIADD R0, R0, 0x1 ;  /* 0x000000010000b836 */ /* 0x000fe40000000000 */
[----:B0-----:R-:W-:Y:S02]  /*0820*/  VIADD R5, R17, 0xfffffffa ;  /* 0xfffffffa11057836 */ /* 0x001fe40000000000 */
[----:B------:R-:W-:-:S04]  /*0830*/  @!P6 VIADD R0, R0, 0x1 ;  /* 0x000000010000e836 */ /* 0x000fc80000000000 */
[----:B------:R-:W-:-:S04]  /*0840*/  @P4 VIADD R0, R0, 0x1 ;  /* 0x0000000100004836 */ /* 0x000fc80000000000 */
[----:B------:R-:W-:Y:S01]  /*0850*/  @P5 VIADD R0, R0, 0x1 ;  /* 0x0000000100005836 */ /* 0x000fe20000000000 */
[----:B--2---:R-:W-:Y:S02]  /*0860*/  @!P3 I2FP.F32.U32 R20, R23 ;  /* 0x000000170014b245 */ /* 0x004fe40000201000 */
[----:B---3--:R-:W-:-:S03]  /*0870*/  @!P3 I2FP.F32.U32 R26, R26 ;  /* 0x0000001a001ab245 */ /* 0x008fc60000201000 */
[----:B------:R-:W-:Y:S01]  /*0880*/  @!P3 FADD R9, R9, R20 ;  /* 0x000000140909b221 */ /* 0x000fe20000000000 */
[----:B----4-:R-:W-:Y:S01]  /*0890*/  @!P3 I2FP.F32.U32 R22, R22 ;  /* 0x000000160016b245 */ /* 0x010fe20000201000 */
[----:B------:R-:W-:Y:S01]  /*08a0*/  @!P3 FADD R11, R11, R26 ;  /* 0x0000001a0b0bb221 */ /* 0x000fe20000000000 */
[----:B-----5:R-:W-:-:S03]  /*08b0*/  @!P6 I2FP.F32.U32 R24, R24 ;  /* 0x000000180018e245 */ /* 0x020fc60000201000 */
[----:B------:R-:W-:Y:S01]  /*08c0*/  @!P3 FADD R7, R7, R22 ;  /* 0x000000160707b221 */ /* 0x000fe20000000000 */
[----:B------:R-:W-:Y:S02]  /*08d0*/  @!P6 I2FP.F32.U32 R20, R25 ;  /* 0x000000190014e245 */ /* 0x000fe40000201000 */
[----:B------:R-:W-:Y:S02]  /*08e0*/  @!P6 I2FP.F32.U32 R4, R21 ;  /* 0x000000150004e245 */ /* 0x000fe40000201000 */
[C---:B------:R-:W-:Y:S01]  /*08f0*/  ISETP.GE.AND P3, PT, R6.reuse, R3, PT ;  /* 0x000000030600720c */ /* 0x040fe20003f66270 */
[----:B------:R-:W-:Y:S01]  /*0900*/  @!P6 FADD R11, R11, R24 ;  /* 0x000000180b0be221 */ /* 0x000fe20000000000 */
[----:B------:R-:W-:Y:S01]  /*0910*/  @!P6 FADD R9, R9, R20 ;  /* 0x000000140909e221 */ /* 0x000fe20000000000 */
[----:B------:R-:W-:Y:S01]  /*0920*/  @!P6 FADD R7, R7, R4 ;  /* 0x000000040707e221 */ /* 0x000fe20000000000 */
[----:B------:R-:W-:Y:S02]  /*0930*/  IADD3 R4, P6, PT, R5, UR6, RZ ;  /* 0x0000000605047c10 */ /* 0x000fe4000ffde0ff */
[----:B------:R-:W-:-:S02]  /*0940*/  ISETP.GT.AND P3, PT, R6, -0x1, !P3 ;  /* 0xffffffff0600780c */ /* 0x000fc40005f64270 */
[----:B------:R-:W-:Y:S02]  /*0950*/  LEA.HI.X.SX32 R5, R5, UR7, 0x1, P6 ;  /* 0x0000000705057c11 */ /* 0x000fe4000b0f0eff */
[----:B------:R-:W-:-:S13]  /*0960*/  PLOP3.LUT P6, PT, P2, P3, PT, 0x80, 0x8 ;  /* 0x000000000008781c */ /* 0x000fda00017c7070 */
[----:B------:R-:W2:Y:S04]  /*0970*/  @P6 LDG.E.U8 R20, desc[UR4][R4.64] ;  /* 0x0000000404146981 */ /* 0x000ea8000c1e1100 */
[----:B------:R-:W3:Y:S04]  /*0980*/  @P6 LDG.E.U8 R19, desc[UR4][R4.64+0x1] ;  /* 0x0000010404136981 */ /* 0x000ee8000c1e1100 */
[----:B------:R-:W4:Y:S01]  /*0990*/  @P6 LDG.E.U8 R21, desc[UR4][R4.64+0x2] ;  /* 0x0000020404156981 */ /* 0x000f22000c1e1100 */
[----:B------:R-:W-:Y:S02]  /*09a0*/  @P4 I2FP.F32.U32 R16, R16 ;  /* 0x0000001000104245 */ /* 0x000fe40000201000 */
[----:B------:R-:W-:-:S03]  /*09b0*/  @P4 I2FP.F32.U32 R14, R14 ;  /* 0x0000000e000e4245 */ /* 0x000fc60000201000 */
[----:B------:R-:W-:Y:S01]  /*09c0*/  @P4 FADD R11, R11, R16 ;  /* 0x000000100b0b4221 */ /* 0x000fe20000000000 */
[----:B------:R-:W-:Y:S01]  /*09d0*/  @P4 I2FP.F32.U32 R10, R10 ;  /* 0x0000000a000a4245 */ /* 0x000fe20000201000 */
[----:B------:R-:W-:Y:S01]  /*09e0*/  @P4 FADD R9, R9, R14 ;  /* 0x0000000e09094221 */ /* 0x000fe20000000000 */
[----:B------:R-:W-:-:S03]  /*09f0*/  @P5 I2FP.F32.U32 R16, R15 ;  /* 0x0000000f00105245 */ /* 0x000fc60000201000 */
[----:B------:R-:W-:Y:S01]  /*0a00*/  @P4 FADD R7, R7, R10 ;  /* 0x0000000a07074221 */ /* 0x000fe20000000000 */
[----:B------:R-:W-:Y:S02]  /*0a10*/  ISETP.LT.OR P4, PT, R13, 0x1, !P3 ;  /* 0x000000010d00780c */ /* 0x000fe40005f81670 */
[----:B------:R-:W-:Y:S02]  /*0a20*/  @P5 I2FP.F32.U32 R12, R12 ;  /* 0x0000000c000c5245 */ /* 0x000fe40000201000 */
[----:B------:R-:W-:Y:S01]  /*0a30*/  @P5 I2FP.F32.U32 R18, R18 ;  /* 0x0000001200125245 */ /* 0x000fe20000201000 */
[----:B------:R-:W-:Y:S02]  /*0a40*/  @P5 FADD R11, R11, R16 ;  /* 0x000000100b0b5221 */ /* 0x000fe40000000000 */
[----:B------:R-:W-:Y:S02]  /*0a50*/  @P5 FADD R9, R9, R12 ;  /* 0x0000000c09095221 */ /* 0x000fe40000000000 */
[----:B------:R-:W-:Y:S01]  /*0a60*/  @P5 FADD R7, R7, R18 ;  /* 0x0000001207075221 */ /* 0x000fe20000000000 */
[----:B------:R-:W-:-:S03]  /*0a70*/  ISETP.LT.OR P5, PT, R13, RZ, !P3 ;  /* 0x000000ff0d00720c */ /* 0x000fc60005fa1670 */
[----:B------:R-:W5:Y:S04]  /*0a80*/  @!P4 LDG.E.U8 R24, desc[UR4][R4.64+0x3] ;  /* 0x000003040418c981 */ /* 0x000f68000c1e1100 */
[----:B------:R-:W5:Y:S04]  /*0a90*/  @!P4 LDG.E.U8 R23, desc[UR4][R4.64+0x4] ;  /* 0x000004040417c981 */ /* 0x000f68000c1e1100 */
[----:B------:R-:W5:Y:S04]  /*0aa0*/  @!P4 LDG.E.U8 R22, desc[UR4][R4.64+0x5] ;  /* 0x000005040416c981 */ /* 0x000f68000c1e1100 */
[----:B------:R-:W5:Y:S04]  /*0ab0*/  @!P5 LDG.E.U8 R12, desc[UR4][R4.64+0x6] ;  /* 0x00000604040cd981 */ /* 0x000f68000c1e1100 */
[----:B------:R-:W5:Y:S04]  /*0ac0*/  @!P5 LDG.E.U8 R14, desc[UR4][R4.64+0x7] ;  /* 0x00000704040ed981 */ /* 0x000f68000c1e1100 */
[----:B------:R-:W5:Y:S01]  /*0ad0*/  @!P5 LDG.E.U8 R10, desc[UR4][R4.64+0x8] ;  /* 0x00000804040ad981 */ /* 0x000f62000c1e1100 */
[----:B------:R-:W-:-:S02]  /*0ae0*/  @P6 VIADD R0, R0, 0x1 ;  /* 0x0000000100006836 */ /* 0x000fc40000000000 */
[----:B------:R-:W-:Y:S02]  /*0af0*/  IMAD.IADD R17, R8, 0x1, R17 ;  /* 0x0000000108117824 */ /* 0x000fe400078e0211 */
[----:B------:R-:W-:-:S04]  /*0b00*/  @!P4 VIADD R0, R0, 0x1 ;  /* 0x000000010000c836 */ /* 0x000fc80000000000 */
[----:B------:R-:W-:Y:S01]  /*0b10*/  @!P5 VIADD R0, R0, 0x1 ;  /* 0x000000010000d836 */ /* 0x000fe20000000000 */
[----:B--2---:R-:W-:Y:S02]  /*0b20*/  @P6 I2FP.F32.U32 R20, R20 ;  /* 0x0000001400146245 */ /* 0x004fe40000201000 */
[----:B---3--:R-:W-:Y:S02]  /*0b30*/  @P6 I2FP.F32.U32 R16, R19 ;  /* 0x0000001300106245 */ /* 0x008fe40000201000 */
[----:B----4-:R-:W-:Y:S01]  /*0b40*/  @P6 I2FP.F32.U32 R18, R21 ;  /* 0x0000001500126245 */ /* 0x010fe20000201000 */
[----:B------:R-:W-:Y:S02]  /*0b50*/  @P6 FADD R11, R11, R20 ;  /* 0x000000140b0b6221 */ /* 0x000fe40000000000 */
[----:B------:R-:W-:Y:S02]  /*0b60*/  @P6 FADD R9, R9, R16 ;  /* 0x0000001009096221 */ /* 0x000fe40000000000 */
[----:B------:R-:W-:Y:S01]  /*0b70*/  @P6 FADD R7, R7, R18 ;  /* 0x0000001207076221 */ /* 0x000fe20000000000 */
[----:B------:R-:W-:-:S02]  /*0b80*/  PLOP3.LUT P6, PT, P1, P3, PT, 0x80, 0x8 ;  /* 0x000000000008781c */ /* 0x000fc40000fc7070 */
[----:B------:R-:W-:-:S11]  /*0b90*/  PLOP3.LUT P3, PT, P0, P3, PT, 0x80, 0x8 ;  /* 0x000000000008781c */ /* 0x000fd60000767070 */
[----:B------:R-:W2:Y:S04]  /*0ba0*/  @P6 LDG.E.U8 R15, desc[UR4][R4.64+0x9] ;  /* 0x00000904040f6981 */ /* 0x000ea8000c1e1100 */
[----:B------:R-:W3:Y:S04]  /*0bb0*/  @P6 LDG.E.U8 R16, desc[UR4][R4.64+0xa] ;  /* 0x00000a0404106981 */ /* 0x000ee8000c1e1100 */
[----:B------:R-:W4:Y:S01]  /*0bc0*/  @P6 LDG.E.U8 R18, desc[UR4][R4.64+0xb] ;  /* 0x00000b0404126981 */ /* 0x000f22000c1e1100 */
[----:B-----5:R-:W-:-:S03]  /*0bd0*/  @!P4 I2FP.F32.U32 R24, R24 ;  /* 0x000000180018c245 */ /* 0x020fc60000201000 */
[----:B------:R-:W5:Y:S02]  /*0be0*/  @P3 LDG.E.U8 R19, desc[UR4][R4.64+0xc] ;  /* 0x00000c0404133981 */ /* 0x000f64000c1e1100 */
[----:B------:R-:W-:Y:S02]  /*0bf0*/  @!P4 FADD R11, R11, R24 ;  /* 0x000000180b0bc221 */ /* 0x000fe40000000000 */
[----:B------:R-:W5:Y:S04]  /*0c00*/  @P3 LDG.E.U8 R20, desc[UR4][R4.64+0xd] ;  /* 0x00000d0404143981 */ /* 0x000f68000c1e1100 */
[----:B------:R0:W5:Y:S01]  /*0c10*/  @P3 LDG.E.U8 R21, desc[UR4][R4.64+0xe] ;  /* 0x00000e0404153981 */ /* 0x000162000c1e1100 */
[----:B------:R-:W-:Y:S02]  /*0c20*/  @!P5 I2FP.F32.U32 R12, R12 ;  /* 0x0000000c000cd245 */ /* 0x000fe40000201000 */
[----:B------:R-:W-:-:S02]  /*0c30*/  @!P4 I2FP.F32.U32 R26, R23 ;  /* 0x00000017001ac245 */ /* 0x000fc40000201000 */
[----:B------:R-:W-:Y:S01]  /*0c40*/  @!P4 I2FP.F32.U32 R22, R22 ;  /* 0x000000160016c245 */ /* 0x000fe20000201000 */
[----:B------:R-:W-:Y:S01]  /*0c50*/  @!P5 FADD R11, R11, R12 ;  /* 0x0000000c0b0bd221 */ /* 0x000fe20000000000 */
[----:B------:R-:W-:Y:S01]  /*0c60*/  VIADD R12, R6, 0x1 ;  /* 0x00000001060c7836 */ /* 0x000fe20000000000 */
[----:B------:R-:W-:Y:S01]  /*0c70*/  @!P5 I2FP.F32.U32 R14, R14 ;  /* 0x0000000e000ed245 */ /* 0x000fe20000201000 */
[----:B------:R-:W-:Y:S01]  /*0c80*/  @!P4 FADD R9, R9, R26 ;  /* 0x0000001a0909c221 */ /* 0x000fe20000000000 */
[----:B------:R-:W-:Y:S01]  /*0c90*/  @!P5 I2FP.F32.U32 R10, R10 ;  /* 0x0000000a000ad245 */ /* 0x000fe20000201000 */
[----:B------:R-:W-:Y:S01]  /*0ca0*/  @!P4 FADD R7, R7, R22 ;  /* 0x000000160707c221 */ /* 0x000fe20000000000 */
[----:B0-----:R-:W-:Y:S01]  /*0cb0*/  VIADD R4, R17, 0xfffffffa ;  /* 0xfffffffa11047836 */ /* 0x001fe20000000000 */
[----:B------:R-:W-:Y:S01]  /*0cc0*/  ISETP.GE.AND P4, PT, R12, R3, PT ;  /* 0x000000030c00720c */ /* 0x000fe20003f86270 */
[----:B------:R-:W-:Y:S01]  /*0cd0*/  @!P5 FADD R9, R9, R14 ;  /* 0x0000000e0909d221 */ /* 0x000fe20000000000 */
[----:B------:R-:W-:-:S02]  /*0ce0*/  @!P5 FADD R7, R7, R10 ;  /* 0x0000000a0707d221 */ /* 0x000fc40000000000 */
[----:B------:R-:W-:Y:S02]  /*0cf0*/  IADD3 R24, P5, PT, R4, UR6, RZ ;  /* 0x0000000604187c10 */ /* 0x000fe4000ffbe0ff */
        /* <DEDUP_REMOVED lines=13> */
[----:B------:R-:W-:Y:S02]  /*0dd0*/  @P6 FADD R9, R9, R16 ;  /* 0x0000001009096221 */ /* 0x000fe40000000000 */
[----:B------:R-:W-:Y:S01]  /*0de0*/  @P6 FADD R7, R7, R18 ;  /* 0x0000001207076221 */ /* 0x000fe20000000000 */
[----:B------:R-:W-:-:S02]  /*0df0*/  ISETP.LT.OR P6, PT, R13, 0x1, !P4 ;  /* 0x000000010d00780c */ /* 0x000fc400067c1670 */
[----:B-----5:R-:W-:Y:S02]  /*0e00*/  @P3 I2FP.F32.U32 R12, R19 ;  /* 0x00000013000c3245 */ /* 0x020fe40000201000 */
[----:B------:R-:W-:Y:S02]  /*0e10*/  @P3 I2FP.F32.U32 R20, R20 ;  /* 0x0000001400143245 */ /* 0x000fe40000201000 */
[----:B------:R-:W-:Y:S01]  /*0e20*/  @P3 I2FP.F32.U32 R14, R21 ;  /* 0x00000015000e3245 */ /* 0x000fe20000201000 */
[----:B------:R-:W-:Y:S02]  /*0e30*/  @P3 FADD R11, R11, R12 ;  /* 0x0000000c0b0b3221 */ /* 0x000fe40000000000 */
[----:B------:R-:W-:Y:S02]  /*0e40*/  @P3 FADD R9, R9, R20 ;  /* 0x0000001409093221 */ /* 0x000fe40000000000 */
[----:B------:R-:W-:Y:S01]  /*0e50*/  @P3 FADD R7, R7, R14 ;  /* 0x0000000e07073221 */ /* 0x000fe20000000000 */
[----:B------:R-:W-:Y:S01]  /*0e60*/  ISETP.LT.OR P3, PT, R13, RZ, !P4 ;  /* 0x000000ff0d00720c */ /* 0x000fe20006761670 */
        /* <DEDUP_REMOVED lines=12> */
[----:B------:R-:W-:-:S13]  /*0f30*/  PLOP3.LUT P5, PT, P1, P4, PT, 0x80, 0x8 ;  /* 0x000000000008781c */ /* 0x000fda0000fa9070 */
[----:B------:R-:W5:Y:S04]  /*0f40*/  @P5 LDG.E.U8 R10, desc[UR4][R24.64+0x9] ;  /* 0x00000904180a5981 */ /* 0x000f68000c1e1100 */
[----:B------:R-:W5:Y:S01]  /*0f50*/  @P5 LDG.E.U8 R26, desc[UR4][R24.64+0xb] ;  /* 0x00000b04181a5981 */ /* 0x000f62000c1e1100 */
[----:B------:R-:W-:Y:S01]  /*0f60*/  @!P6 VIADD R0, R0, 0x1 ;  /* 0x000000010000e836 */ /* 0x000fe20000000000 */
[----:B------:R-:W-:Y:S02]  /*0f70*/  IADD3 R8, PT, PT, R17, -0x6, R8 ;  /* 0xfffffffa11087810 */ /* 0x000fe40007ffe008 */
[----:B------:R-:W-:Y:S01]  /*0f80*/  PLOP3.LUT P4, PT, P0, P4, PT, 0x80, 0x8 ;  /* 0x000000000008781c */ /* 0x000fe20000789070 */
[----:B------:R-:W-:Y:S01]  /*0f90*/  @!P3 VIADD R0, R0, 0x1 ;  /* 0x000000010000b836 */ /* 0x000fe20000000000 */
[----:B------:R-:W5:Y:S11]  /*0fa0*/  @P5 LDG.E.U8 R20, desc[UR4][R24.64+0xa] ;  /* 0x00000a0418145981 */ /* 0x000f76000c1e1100 */
[----:B------:R-:W5:Y:S01]  /*0fb0*/  @P4 LDG.E.U8 R23, desc[UR4][R24.64+0xe] ;  /* 0x00000e0418174981 */ /* 0x000f62000c1e1100 */
[----:B--2---:R-:W-:-:S02]  /*0fc0*/  @!P6 I2FP.F32.U32 R18, R18 ;  /* 0x000000120012e245 */ /* 0x004fc40000201000 */
[----:B---3--:R-:W-:-:S03]  /*0fd0*/  @!P6 I2FP.F32.U32 R4, R19 ;  /* 0x000000130004e245 */ /* 0x008fc60000201000 */
[----:B------:R-:W-:Y:S01]  /*0fe0*/  @!P6 FADD R11, R11, R18 ;  /* 0x000000120b0be221 */ /* 0x000fe20000000000 */
[----:B------:R-:W-:Y:S01]  /*0ff0*/  VIADD R18, R6, 0x2 ;  /* 0x0000000206127836 */ /* 0x000fe20000000000 */
[----:B----4-:R-:W-:Y:S01]  /*1000*/  @!P6 I2FP.F32.U32 R16, R21 ;  /* 0x000000150010e245 */ /* 0x010fe20000201000 */
[----:B------:R-:W-:-:S04]  /*1010*/  @!P6 FADD R9, R9, R4 ;  /* 0x000000040909e221 */ /* 0x000fc80000000000 */
[----:B------:R-:W-:Y:S01]  /*1020*/  @!P6 FADD R7, R7, R16 ;  /* 0x000000100707e221 */ /* 0x000fe20000000000 */
[C---:B------:R-:W-:Y:S02]  /*1030*/  ISETP.GE.AND P6, PT, R18.reuse, R3, PT ;  /* 0x000000031200720c */ /* 0x040fe40003fc6270 */
[----:B-----5:R-:W-:Y:S01]  /*1040*/  @!P3 I2FP.F32.U32 R4, R15 ;  /* 0x0000000f0004b245 */ /* 0x020fe20000201000 */
[----:B------:R-:W2:Y:S01]  /*1050*/  @P4 LDG.E.U8 R3, desc[UR4][R24.64+0xd] ;  /* 0x00000d0418034981 */ /* 0x000ea2000c1e1100 */
[----:B------:R-:W-:Y:S02]  /*1060*/  @!P3 I2FP.F32.U32 R12, R12 ;  /* 0x0000000c000cb245 */ /* 0x000fe40000201000 */
[----:B------:R-:W-:Y:S02]  /*1070*/  @!P3 I2FP.F32.U32 R14, R14 ;  /* 0x0000000e000eb245 */ /* 0x000fe40000201000 */
[----:B------:R-:W-:Y:S01]  /*1080*/  ISETP.GT.AND P6, PT, R18, -0x1, !P6 ;  /* 0xffffffff1200780c */ /* 0x000fe200077c4270 */
[----:B------:R-:W-:Y:S01]  /*1090*/  @!P3 FADD R11, R11, R4 ;  /* 0x000000040b0bb221 */ /* 0x000fe20000000000 */
[----:B------:R-:W-:Y:S01]  /*10a0*/  @!P3 FADD R9, R9, R12 ;  /* 0x0000000c0909b221 */ /* 0x000fe20000000000 */
[----:B------:R-:W-:Y:S01]  /*10b0*/  @!P3 FADD R7, R7, R14 ;  /* 0x0000000e0707b221 */ /* 0x000fe20000000000 */
[----:B------:R-:W-:-:S02]  /*10c0*/  IADD3 R4, P3, PT, R8, UR6, RZ ;  /* 0x0000000608047c10 */ /* 0x000fc4000ff7e0ff */
[----:B------:R-:W-:Y:S02]  /*10d0*/  PLOP3.LUT P2, PT, P2, P6, PT, 0x80, 0x8 ;  /* 0x000000000008781c */ /* 0x000fe4000174d070 */
[----:B------:R-:W-:Y:S02]  /*10e0*/  LEA.HI.X.SX32 R5, R8, UR7, 0x1, P3 ;  /* 0x0000000708057c11 */ /* 0x000fe400098f0eff */
[C---:B------:R-:W-:Y:S01]  /*10f0*/  ISETP.LT.OR P3, PT, R13.reuse, 0x1, !P6 ;  /* 0x000000010d00780c */ /* 0x040fe20007761670 */
[----:B------:R0:W3:Y:S01]  /*1100*/  @P4 LDG.E.U8 R8, desc[UR4][R24.64+0xc] ;  /* 0x00000c0418084981 */ /* 0x0000e2000c1e1100 */
[----:B------:R-:W-:Y:S02]  /*1110*/  PLOP3.LUT P1, PT, P1, P6, PT, 0x80, 0x8 ;  /* 0x000000000008781c */ /* 0x000fe40000f2d070 */
[----:B------:R-:W-:Y:S02]  /*1120*/  PLOP3.LUT P0, PT, P0, P6, PT, 0x80, 0x8 ;  /* 0x000000000008781c */ /* 0x000fe4000070d070 */
[----:B------:R-:W-:-:S03]  /*1130*/  ISETP.LT.OR P6, PT, R13, RZ, !P6 ;  /* 0x000000ff0d00720c */ /* 0x000fc600077c1670 */
[----:B------:R-:W4:Y:S04]  /*1140*/  @P2 LDG.E.U8 R22, desc[UR4][R4.64] ;  /* 0x0000000404162981 */ /* 0x000f28000c1e1100 */
[----:B------:R-:W5:Y:S04]  /*1150*/  @!P3 LDG.E.U8 R19, desc[UR4][R4.64+0x3] ;  /* 0x000003040413b981 */ /* 0x000f68000c1e1100 */
[----:B------:R-:W2:Y:S04]  /*1160*/  @P1 LDG.E.U8 R16, desc[UR4][R4.64+0x9] ;  /* 0x0000090404101981 */ /* 0x000ea8000c1e1100 */
[----:B------:R-:W2:Y:S01]  /*1170*/  @!P6 LDG.E.U8 R17, desc[UR4][R4.64+0x6] ;  /* 0x000006040411e981 */ /* 0x000ea2000c1e1100 */
[----:B------:R-:W-:-:S03]  /*1180*/  @P5 I2FP.F32.U32 R10, R10 ;  /* 0x0000000a000a5245 */ /* 0x000fc60000201000 */
[----:B------:R-:W2:Y:S02]  /*1190*/  @P2 LDG.E.U8 R21, desc[UR4][R4.64+0x1] ;  /* 0x0000010404152981 */ /* 0x000ea4000c1e1100 */
[----:B------:R-:W-:Y:S02]  /*11a0*/  @P5 FADD R11, R11, R10 ;  /* 0x0000000a0b0b5221 */ /* 0x000fe40000000000 */
[----:B------:R-:W2:Y:S04]  /*11b0*/  @P2 LDG.E.U8 R18, desc[UR4][R4.64+0x2] ;  /* 0x0000020404122981 */ /* 0x000ea8000c1e1100 */
[----:B------:R-:W2:Y:S01]  /*11c0*/  @P0 LDG.E.U8 R10, desc[UR4][R4.64+0xc] ;  /* 0x00000c04040a0981 */ /* 0x000ea2000c1e1100 */
[----:B0-----:R-:W-:-:S03]  /*11d0*/  @P5 I2FP.F32.U32 R24, R26 ;  /* 0x0000001a00185245 */ /* 0x001fc60000201000 */
[----:B------:R-:W2:Y:S04]  /*11e0*/  @!P3 LDG.E.U8 R15, desc[UR4][R4.64+0x4] ;  /* 0x00000404040fb981 */ /* 0x000ea8000c1e1100 */
[----:B------:R-:W2:Y:S01]  /*11f0*/  @!P3 LDG.E.U8 R12, desc[UR4][R4.64+0x5] ;  /* 0x00000504040cb981 */ /* 0x000ea2000c1e1100 */
[----:B------:R-:W-:-:S03]  /*1200*/  @P5 FADD R7, R7, R24 ;  /* 0x0000001807075221 */ /* 0x000fc60000000000 */
[----:B------:R-:W2:Y:S04]  /*1210*/  @!P6 LDG.E.U8 R14, desc[UR4][R4.64+0x7] ;  /* 0x00000704040ee981 */ /* 0x000ea8000c1e1100 */
[----:B------:R-:W2:Y:S04]  /*1220*/  @!P6 LDG.E.U8 R27, desc[UR4][R4.64+0x8] ;  /* 0x00000804041be981 */ /* 0x000ea8000c1e1100 */
[----:B------:R-:W2:Y:S04]  /*1230*/  @P1 LDG.E.U8 R26, desc[UR4][R4.64+0xa] ;  /* 0x00000a04041a1981 */ /* 0x000ea8000c1e1100 */
[----:B------:R-:W2:Y:S04]  /*1240*/  @P1 LDG.E.U8 R24, desc[UR4][R4.64+0xb] ;  /* 0x00000b0404181981 */ /* 0x000ea8000c1e1100 */
[----:B------:R-:W2:Y:S04]  /*1250*/  @P0 LDG.E.U8 R25, desc[UR4][R4.64+0xd] ;  /* 0x00000d0404190981 */ /* 0x000ea8000c1e1100 */
[----:B------:R0:W2:Y:S01]  /*1260*/  @P0 LDG.E.U8 R28, desc[UR4][R4.64+0xe] ;  /* 0x00000e04041c0981 */ /* 0x0000a2000c1e1100 */
[----:B------:R-:W-:-:S04]  /*1270*/  @P5 VIADD R0, R0, 0x1 ;  /* 0x0000000100005836 */ /* 0x000fc80000000000 */
[----:B------:R-:W-:-:S04]  /*1280*/  @P4 VIADD R0, R0, 0x1 ;  /* 0x0000000100004836 */ /* 0x000fc80000000000 */
[----:B------:R-:W-:-:S04]  /*1290*/  @P2 VIADD R0, R0, 0x1 ;  /* 0x0000000100002836 */ /* 0x000fc80000000000 */
[----:B------:R-:W-:-:S04]  /*12a0*/  @!P3 VIADD R0, R0, 0x1 ;  /* 0x000000010000b836 */ /* 0x000fc80000000000 */
[----:B------:R-:W-:Y:S01]  /*12b0*/  @!P6 VIADD R0, R0, 0x1 ;  /* 0x000000010000e836 */ /* 0x000fe20000000000 */
[----:B0-----:R-:W-:-:S03]  /*12c0*/  @P4 I2FP.F32.U32 R4, R23 ;  /* 0x0000001700044245 */ /* 0x001fc60000201000 */
[----:B------:R-:W-:Y:S01]  /*12d0*/  @P1 VIADD R0, R0, 0x1 ;  /* 0x0000000100001836 */ /* 0x000fe20000000000 */
[----:B------:R-:W-:Y:S01]  /*12e0*/  @P5 I2FP.F32.U32 R20, R20 ;  /* 0x0000001400145245 */ /* 0x000fe20000201000 */
[----:B------:R-:W-:Y:S02]  /*12f0*/  @P4 FADD R7, R7, R4 ;  /* 0x0000000407074221 */ /* 0x000fe40000000000 */
[----:B------:R-:W-:Y:S02]  /*1300*/  @P0 VIADD R0, R0, 0x1 ;  /* 0x0000000100000836 */ /* 0x000fe40000000000 */
[----:B------:R-:W-:-:S03]  /*1310*/  @P5 FADD R9, R9, R20 ;  /* 0x0000001409095221 */ /* 0x000fc60000000000 */
[----:B------:R-:W-:-:S04]  /*1320*/  I2FP.F32.S32 R20, R0 ;  /* 0x0000000000147245 */ /* 0x000fc80000201400 */
[----:B------:R-:W0:Y:S01]  /*1330*/  MUFU.RCP R29, R20 ;  /* 0x00000014001d7308 */ /* 0x000e220000001000 */
[----:B------:R-:W-:Y:S01]  /*1340*/  BSSY.RECONVERGENT B0, `(.L_x_1) ;  /* 0x0000030000007945 */ /* 0x000fe20003800200 */
[----:B------:R-:W-:Y:S01]  /*1350*/  IMAD R2, R6, R2, R13 ;  /* 0x0000000206027224 */ /* 0x000fe200078e020d */
[----:B---3--:R-:W-:-:S05]  /*1360*/  @P4 I2FP.F32.U32 R8, R8 ;  /* 0x0000000800084245 */ /* 0x008fca0000201000 */
[----:B------:R-:W-:Y:S01]  /*1370*/  @P4 FADD R11, R11, R8 ;  /* 0x000000080b0b4221 */ /* 0x000fe20000000000 */
[----:B----4-:R-:W-:Y:S02]  /*1380*/  @P2 I2FP.F32.U32 R22, R22 ;  /* 0x0000001600162245 */ /* 0x010fe40000201000 */
[----:B-----5:R-:W-:-:S03]  /*1390*/  @!P3 I2FP.F32.U32 R4, R19 ;  /* 0x000000130004b245 */ /* 0x020fc60000201000 */
[----:B------:R-:W-:-:S04]  /*13a0*/  @P2 FADD R11, R11, R22 ;  /* 0x000000160b0b2221 */ /* 0x000fc80000000000 */
[----:B------:R-:W-:Y:S01]  /*13b0*/  @!P3 FADD R11, R11, R4 ;  /* 0x000000040b0bb221 */ /* 0x000fe20000000000 */
[----:B--2---:R-:W-:Y:S02]  /*13c0*/  @!P6 I2FP.F32.U32 R4, R17 ;  /* 0x000000110004e245 */ /* 0x004fe40000201000 */
[----:B------:R-:W-:-:S03]  /*13d0*/  @P1 I2FP.F32.U32 R16, R16 ;  /* 0x0000001000101245 */ /* 0x000fc60000201000 */
[----:B------:R-:W-:Y:S01]  /*13e0*/  @!P6 FADD R11, R11, R4 ;  /* 0x000000040b0be221 */ /* 0x000fe20000000000 */
[----:B------:R-:W-:-:S03]  /*13f0*/  @P4 I2FP.F32.U32 R0, R3 ;  /* 0x0000000300004245 */ /* 0x000fc60000201000 */
[----:B------:R-:W-:Y:S01]  /*1400*/  @P1 FADD R11, R11, R16 ;  /* 0x000000100b0b1221 */ /* 0x000fe20000000000 */
[----:B------:R-:W-:Y:S02]  /*1410*/  @P2 I2FP.F32.U32 R8, R21 ;  /* 0x0000001500082245 */ /* 0x000fe40000201000 */
[----:B------:R-:W-:Y:S01]  /*1420*/  @P0 I2FP.F32.U32 R10, R10 ;  /* 0x0000000a000a0245 */ /* 0x000fe20000201000 */
[----:B------:R-:W-:Y:S01]  /*1430*/  @P4 FADD R9, R9, R0 ;  /* 0x0000000009094221 */ /* 0x000fe20000000000 */
[----:B------:R-:W-:-:S03]  /*1440*/  @P2 I2FP.F32.U32 R18, R18 ;  /* 0x0000001200122245 */ /* 0x000fc60000201000 */
[----:B------:R-:W-:Y:S01]  /*1450*/  @P0 FADD R11, R11, R10 ;  /* 0x0000000a0b0b0221 */ /* 0x000fe20000000000 */
[----:B------:R-:W-:Y:S01]  /*1460*/  @P2 FADD R9, R9, R8 ;  /* 0x0000000809092221 */ /* 0x000fe20000000000 */
[----:B------:R-:W-:Y:S01]  /*1470*/  @P2 FADD R7, R7, R18 ;  /* 0x0000001207072221 */ /* 0x000fe20000000000 */
[----:B------:R-:W-:Y:S01]  /*1480*/  @!P3 I2FP.F32.U32 R8, R15 ;  /* 0x0000000f0008b245 */ /* 0x000fe20000201000 */
[----:B------:R-:W1:Y:S01]  /*1490*/  FCHK P2, R11, R20 ;  /* 0x000000140b007302 */ /* 0x000e620000040000 */
[----:B------:R-:W-:Y:S01]  /*14a0*/  @!P3 I2FP.F32.U32 R12, R12 ;  /* 0x0000000c000cb245 */ /* 0x000fe20000201000 */
[----:B0-----:R-:W-:Y:S01]  /*14b0*/  FFMA R0, -R20, R29, 1 ;  /* 0x3f80000014007423 */ /* 0x001fe2000000011d */
[----:B------:R-:W-:Y:S01]  /*14c0*/  @!P6 I2FP.F32.U32 R14, R14 ;  /* 0x0000000e000ee245 */ /* 0x000fe20000201000 */
[----:B------:R-:W-:Y:S02]  /*14d0*/  @!P3 FADD R9, R9, R8 ;  /* 0x000000080909b221 */ /* 0x000fe40000000000 */
[----:B------:R-:W-:Y:S01]  /*14e0*/  FFMA R0, R29, R0, R29 ;  /* 0x000000001d007223 */ /* 0x000fe2000000001d */
[----:B------:R-:W-:Y:S01]  /*14f0*/  @!P6 I2FP.F32.U32 R4, R27 ;  /* 0x0000001b0004e245 */ /* 0x000fe20000201000 */
[----:B------:R-:W-:Y:S01]  /*1500*/  @!P3 FADD R7, R7, R12 ;  /* 0x0000000c0707b221 */ /* 0x000fe20000000000 */
[----:B------:R-:W-:Y:S01]  /*1510*/  @!P6 FADD R9, R9, R14 ;  /* 0x0000000e0909e221 */ /* 0x000fe20000000000 */
[----:B------:R-:W-:Y:S01]  /*1520*/  FFMA R3, R0, R11, RZ ;  /* 0x0000000b00037223 */ /* 0x000fe200000000ff */
[----:B------:R-:W-:Y:S01]  /*1530*/  @P1 I2FP.F32.U32 R26, R26 ;  /* 0x0000001a001a1245 */ /* 0x000fe20000201000 */
[----:B------:R-:W-:Y:S01]  /*1540*/  @!P6 FADD R7, R7, R4 ;  /* 0x000000040707e221 */ /* 0x000fe20000000000 */
[----:B------:R-:W-:-:S03]  /*1550*/  @P1 I2FP.F32.U32 R24, R24 ;  /* 0x0000001800181245 */ /* 0x000fc60000201000 */
[----:B------:R-:W-:Y:S01]  /*1560*/  @P1 FADD R9, R9, R26 ;  /* 0x0000001a09091221 */ /* 0x000fe20000000000 */
[----:B------:R-:W-:Y:S01]  /*1570*/  FFMA R4, -R20, R3, R11 ;  /* 0x0000000314047223 */ /* 0x000fe2000000010b */
[----:B------:R-:W-:Y:S01]  /*1580*/  @P0 I2FP.F32.U32 R8, R25 ;  /* 0x0000001900080245 */ /* 0x000fe20000201000 */
[----:B------:R-:W-:Y:S01]  /*1590*/  @P1 FADD R7, R7, R24 ;  /* 0x0000001807071221 */ /* 0x000fe20000000000 */
[----:B------:R-:W-:Y:S01]  /*15a0*/  @P0 I2FP.F32.U32 R28, R28 ;  /* 0x0000001c001c0245 */ /* 0x000fe20000201000 */
[----:B------:R-:W-:Y:S02]  /*15b0*/  FFMA R4, R0, R4, R3 ;  /* 0x0000000400047223 */ /* 0x000fe40000000003 */
[----:B------:R-:W-:Y:S02]  /*15c0*/  @P0 FADD R9, R9, R8 ;  /* 0x0000000809090221 */ /* 0x000fe40000000000 */
[----:B------:R-:W-:Y:S01]  /*15d0*/  @P0 FADD R7, R7, R28 ;  /* 0x0000001c07070221 */ /* 0x000fe20000000000 */
[----:B-1----:R-:W-:Y:S06]  /*15e0*/  @!P2 BRA `(.L_x_2) ;  /* 0x000000000014a947 */ /* 0x002fec0003800000 */
[----:B------:R-:W-:Y:S01]  /*15f0*/  IMAD.MOV.U32 R0, RZ, RZ, R11 ;  /* 0x000000ffff007224 */ /* 0x000fe200078e000b */
[----:B------:R-:W-:Y:S01]  /*1600*/  MOV R6, 0x1630 ;  /* 0x0000163000067802 */ /* 0x000fe20000000f00 */
[----:B------:R-:W-:-:S07]  /*1610*/  IMAD.MOV.U32 R3, RZ, RZ, R20 ;  /* 0x000000ffff037224 */ /* 0x000fce00078e0014 */
[----:B------:R-:W-:Y:S05]  /*1620*/  CALL.REL.NOINC `($__internal_0_$__cuda_sm3x_div_rn_noftz_f32_slowpath) ;  /* 0x0000000000c07944 */ /* 0x000fea0003c00000 */
[----:B------:R-:W-:-:S07]  /*1630*/  IMAD.MOV.U32 R4, RZ, RZ, R0 ;  /* 0x000000ffff047224 */ /* 0x000fce00078e0000 */
.L_x_2:
[----:B------:R-:W-:Y:S05]  /*1640*/  BSYNC.RECONVERGENT B0 ;  /* 0x0000000000007941 */ /* 0x000fea0003800200 */
.L_x_1:
[----:B------:R-:W0:Y:S01]  /*1650*/  MUFU.RCP R3, R20 ;  /* 0x0000001400037308 */ /* 0x000e220000001000 */
[----:B------:R-:W-:Y:S07]  /*1660*/  BSSY.RECONVERGENT B0, `(.L_x_3) ;  /* 0x000000d000007945 */ /* 0x000fee0003800200 */
[----:B------:R-:W1:Y:S01]  /*1670*/  FCHK P0, R9, R20 ;  /* 0x0000001409007302 */ /* 0x000e620000000000 */
[----:B0-----:R-:W-:-:S04]  /*1680*/  FFMA R0, -R20, R3, 1 ;  /* 0x3f80000014007423 */ /* 0x001fc80000000103 */
[----:B------:R-:W-:-:S04]  /*1690*/  FFMA R0, R3, R0, R3 ;  /* 0x0000000003007223 */ /* 0x000fc80000000003 */
[----:B------:R-:W-:-:S04]  /*16a0*/  FFMA R5, R0, R9, RZ ;  /* 0x0000000900057223 */ /* 0x000fc800000000ff */
[----:B------:R-:W-:-:S04]  /*16b0*/  FFMA R6, -R20, R5, R9 ;  /* 0x0000000514067223 */ /* 0x000fc80000000109 */
[----:B------:R-:W-:Y:S01]  /*16c0*/  FFMA R5, R0, R6, R5 ;  /* 0x0000000600057223 */ /* 0x000fe20000000005 */
[----:B-1----:R-:W-:Y:S06]  /*16d0*/  @!P0 BRA `(.L_x_4) ;  /* 0x0000000000148947 */ /* 0x002fec0003800000 */
[----:B------:R-:W-:Y:S01]  /*16e0*/  IMAD.MOV.U32 R0, RZ, RZ, R9 ;  /* 0x000000ffff007224 */ /* 0x000fe200078e0009 */
[----:B------:R-:W-:Y:S01]  /*16f0*/  MOV R6, 0x1720 ;  /* 0x0000172000067802 */ /* 0x000fe20000000f00 */
[----:B------:R-:W-:-:S07]  /*1700*/  IMAD.MOV.U32 R3, RZ, RZ, R20 ;  /* 0x000000ffff037224 */ /* 0x000fce00078e0014 */
[----:B------:R-:W-:Y:S05]  /*1710*/  CALL.REL.NOINC `($__internal_0_$__cuda_sm3x_div_rn_noftz_f32_slowpath) ;  /* 0x0000000000847944 */ /* 0x000fea0003c00000 */
[----:B------:R-:W-:-:S07]  /*1720*/  IMAD.MOV.U32 R5, RZ, RZ, R0 ;  /* 0x000000ffff057224 */ /* 0x000fce00078e0000 */
.L_x_4:
[----:B------:R-:W-:Y:S05]  /*1730*/  BSYNC.RECONVERGENT B0 ;  /* 0x0000000000007941 */ /* 0x000fea0003800200 */
.L_x_3:
        /* <DEDUP_REMOVED lines=13> */
.L_x_6:
[----:B------:R-:W-:Y:S05]  /*1810*/  BSYNC.RECONVERGENT B0 ;  /* 0x0000000000007941 */ /* 0x000fea0003800200 */
.L_x_5:
[----:B------:R-:W0:Y:S01]  /*1820*/  LDCU.64 UR6, c[0x0][0x388] ;  /* 0x00007100ff0677ac */ /* 0x000e220008000a00 */
[----:B------:R-:W1:Y:S01]  /*1830*/  F2I.U32.TRUNC.NTZ R6, R4 ;  /* 0x0000000400067305 */ /* 0x000e62000020f000 */
[----:B------:R-:W-:Y:S01]  /*1840*/  IMAD R3, R2, 0x3, RZ ;  /* 0x0000000302037824 */ /* 0x000fe200078e02ff */
[----:B------:R-:W-:Y:S02]  /*1850*/  FSETP.GT.AND P0, PT, R4, 255, PT ;  /* 0x437f00000400780b */ /* 0x000fe40003f04000 */
[----:B------:R-:W-:Y:S02]  /*1860*/  FSETP.GT.AND P1, PT, R5, 255, PT ;  /* 0x437f00000500780b */ /* 0x000fe40003f24000 */
[----:B------:R-:W-:Y:S02]  /*1870*/  FSETP.GT.AND P2, PT, R0, 255, PT ;  /* 0x437f00000000780b */ /* 0x000fe40003f44000 */
[----:B------:R-:W2:Y:S01]  /*1880*/  F2I.U32.TRUNC.NTZ R8, R5 ;  /* 0x0000000500087305 */ /* 0x000ea2000020f000 */
[----:B-1----:R-:W-:-:S07]  /*1890*/  SEL R7, R6, 0xffff, !P0 ;  /* 0x0000ffff06077807 */ /* 0x002fce0004000000 */
[----:B------:R-:W1:Y:S01]  /*18a0*/  F2I.U32.TRUNC.NTZ R10, R0 ;  /* 0x00000000000a7305 */ /* 0x000e62000020f000 */
[----:B0-----:R-:W-:-:S04]  /*18b0*/  IADD3 R2, P3, PT, R3, UR6, RZ ;  /* 0x0000000603027c10 */ /* 0x001fc8000ff7e0ff */
[----:B------:R-:W-:Y:S02]  /*18c0*/  LEA.HI.X.SX32 R3, R3, UR7, 0x1, P3 ;  /* 0x0000000703037c11 */ /* 0x000fe400098f0eff */
[----:B--2---:R-:W-:-:S03]  /*18d0*/  SEL R9, R8, 0xffff, !P1 ;  /* 0x0000ffff08097807 */ /* 0x004fc60004800000 */
[----:B------:R-:W-:Y:S04]  /*18e0*/  STG.E.U8 desc[UR4][R2.64], R7 ;  /* 0x0000000702007986 */ /* 0x000fe8000c101104 */
[----:B------:R-:W-:Y:S01]  /*18f0*/  STG.E.U8 desc[UR4][R2.64+0x1], R9 ;  /* 0x0000010902007986 */ /* 0x000fe2000c101104 */
[----:B-1----:R-:W-:-:S05]  /*1900*/  SEL R11, R10, 0xffff, !P2 ;  /* 0x0000ffff0a0b7807 */ /* 0x002fca0005000000 */
[----:B------:R-:W-:Y:S01]  /*1910*/  STG.E.U8 desc[UR4][R2.64+0x2], R11 ;  /* 0x0000020b02007986 */ /* 0x000fe2000c101104 */
[----:B------:R-:W-:Y:S05]  /*1920*/  EXIT ;  /* 0x000000000000794d */ /* 0x000fea0003800000 */
        .weak           $__internal_0_$__cuda_sm3x_div_rn_noftz_f32_slowpath
        .type           $__internal_0_$__cuda_sm3x_div_rn_noftz_f32_slowpath,@function
        .size           $__internal_0_$__cuda_sm3x_div_rn_noftz_f32_slowpath,(.L_x_21 - $__internal_0_$__cuda_sm3x_div_rn_noftz_f32_slowpath)
$__internal_0_$__cuda_sm3x_div_rn_noftz_f32_slowpath:
[----:B------:R-:W-:Y:S01]  /*1930*/  SHF.R.U32.HI R10, RZ, 0x17, R3 ;  /* 0x00000017ff0a7819 */ /* 0x000fe20000011603 */
[----:B------:R-:W-:Y:S01]  /*1940*/  BSSY.RECONVERGENT B1, `(.L_x_7) ;  /* 0x0000064000017945 */ /* 0x000fe20003800200 */
[----:B------:R-:W-:Y:S02]  /*1950*/  SHF.R.U32.HI R8, RZ, 0x17, R0 ;  /* 0x00000017ff087819 */ /* 0x000fe40000011600 */
[----:B------:R-:W-:Y:S02]  /*1960*/  LOP3.LUT R10, R10, 0xff, RZ, 0xc0, !PT ;  /* 0x000000ff0a0a7812 */ /* 0x000fe400078ec0ff */
[----:B------:R-:W-:-:S03]  /*1970*/  LOP3.LUT R14, R8, 0xff, RZ, 0xc0, !PT ;  /* 0x000000ff080e7812 */ /* 0x000fc600078ec0ff */
[----:B------:R-:W-:Y:S02]  /*1980*/  VIADD R12, R10, 0xffffffff ;  /* 0xffffffff0a0c7836 */ /* 0x000fe40000000000 */
[----:B------:R-:W-:-:S03]  /*1990*/  VIADD R11, R14, 0xffffffff ;  /* 0xffffffff0e0b7836 */ /* 0x000fc60000000000 */
[----:B------:R-:W-:-:S04]  /*19a0*/  ISETP.GT.U32.AND P0, PT, R12, 0xfd, PT ;  /* 0x000000fd0c00780c */ /* 0x000fc80003f04070 */
[----:B------:R-:W-:-:S13]  /*19b0*/  ISETP.GT.U32.OR P0, PT, R11, 0xfd, P0 ;  /* 0x000000fd0b00780c */ /* 0x000fda0000704470 */
[----:B------:R-:W-:Y:S01]  /*19c0*/  @!P0 IMAD.MOV.U32 R8, RZ, RZ, RZ ;  /* 0x000000ffff088224 */ /* 0x000fe200078e00ff */
[----:B------:R-:W-:Y:S06]  /*19d0*/  @!P0 BRA `(.L_x_8) ;  /* 0x00000000005c8947 */ /* 0x000fec0003800000 */
[----:B------:R-:W-:Y:S02]  /*19e0*/  FSETP.GTU.FTZ.AND P0, PT, |R0|, +INF , PT ;  /* 0x7f8000000000780b */ /* 0x000fe40003f1c200 */
[----:B------:R-:W-:-:S04]  /*19f0*/  FSETP.GTU.FTZ.AND P1, PT, |R3|, +INF , PT ;  /* 0x7f8000000300780b */ /* 0x000fc80003f3c200 */
[----:B------:R-:W-:-:S13]  /*1a00*/  PLOP3.LUT P0, PT, P0, P1, PT, 0xf8, 0x8f ;  /* 0x00000000008f781c */ /* 0x000fda0000703f70 */
[----:B------:R-:W-:Y:S05]  /*1a10*/  @P0 BRA `(.L_x_9) ;  /* 0x0000000400540947 */ /* 0x000fea0003800000 */
[----:B------:R-:W-:-:S13]  /*1a20*/  LOP3.LUT P0, RZ, R3, 0x7fffffff, R0, 0xc8, !PT ;  /* 0x7fffffff03ff7812 */ /* 0x000fda000780c800 */
[----:B------:R-:W-:Y:S05]  /*1a30*/  @!P0 BRA `(.L_x_10) ;  /* 0x0000000400448947 */ /* 0x000fea0003800000 */
[C---:B------:R-:W-:Y:S02]  /*1a40*/  FSETP.NEU.FTZ.AND P0, PT, |R0|.reuse, +INF , PT ;  /* 0x7f8000000000780b */ /* 0x040fe40003f1d200 */
[----:B------:R-:W-:Y:S02]  /*1a50*/  FSETP.NEU.FTZ.AND P2, PT, |R3|, +INF , PT ;  /* 0x7f8000000300780b */ /* 0x000fe40003f5d200 */
[----:B------:R-:W-:-:S11]  /*1a60*/  FSETP.NEU.FTZ.AND P1, PT, |R0|, +INF , PT ;  /* 0x7f8000000000780b */ /* 0x000fd60003f3d200 */
[----:B------:R-:W-:Y:S05]  /*1a70*/  @!P2 BRA !P0, `(.L_x_10) ;  /* 0x000000040034a947 */ /* 0x000fea0004000000 */
[----:B------:R-:W-:-:S04]  /*1a80*/  LOP3.LUT P0, RZ, R0, 0x7fffffff, RZ, 0xc0, !PT ;  /* 0x7fffffff00ff7812 */ /* 0x000fc8000780c0ff */
[----:B------:R-:W-:-:S13]  /*1a90*/  PLOP3.LUT P0, PT, P2, P0, PT, 0x2f, 0xf2 ;  /* 0x0000000000f2781c */ /* 0x000fda0001700577 */
[----:B------:R-:W-:Y:S05]  /*1aa0*/  @P0 BRA `(.L_x_11) ;  /* 0x0000000400200947 */ /* 0x000fea0003800000 */
[----:B------:R-:W-:-:S04]  /*1ab0*/  LOP3.LUT P0, RZ, R3, 0x7fffffff, RZ, 0xc0, !PT ;  /* 0x7fffffff03ff7812 */ /* 0x000fc8000780c0ff */
[----:B------:R-:W-:-:S13]  /*1ac0*/  PLOP3.LUT P0, PT, P1, P0, PT, 0x2f, 0xf2 ;  /* 0x0000000000f2781c */ /* 0x000fda0000f00577 */
[----:B------:R-:W-:Y:S05]  /*1ad0*/  @P0 BRA `(.L_x_12) ;  /* 0x0000000400080947 */ /* 0x000fea0003800000 */
[----:B------:R-:W-:Y:S02]  /*1ae0*/  ISETP.GE.AND P0, PT, R11, RZ, PT ;  /* 0x000000ff0b00720c */ /* 0x000fe40003f06270 */
[----:B------:R-:W-:-:S11]  /*1af0*/  ISETP.GE.AND P1, PT, R12, RZ, PT ;  /* 0x000000ff0c00720c */ /* 0x000fd60003f26270 */
[----:B------:R-:W-:Y:S02]  /*1b00*/  @P0 IMAD.MOV.U32 R8, RZ, RZ, RZ ;  /* 0x000000ffff080224 */ /* 0x000fe400078e00ff */
[----:B------:R-:W-:Y:S01]  /*1b10*/  @!P0 FFMA R0, R0, 1.84467440737095516160e+19, RZ ;  /* 0x5f80000000008823 */ /* 0x000fe200000000ff */
[----:B------:R-:W-:Y:S02]  /*1b20*/  @!P0 IMAD.MOV.U32 R8, RZ, RZ, -0x40 ;  /* 0xffffffc0ff088424 */ /* 0x000fe400078e00ff */
[----:B------:R-:W-:Y:S02]  /*1b30*/  @!P1 FFMA R3, R3, 1.84467440737095516160e+19, RZ ;  /* 0x5f80000003039823 */ /* 0x000fe400000000ff */
[----:B------:R-:W-:-:S07]  /*1b40*/  @!P1 VIADD R8, R8, 0x40 ;  /* 0x0000004008089836 */ /* 0x000fce0000000000 */
.L_x_8:
[----:B------:R-:W-:Y:S01]  /*1b50*/  LEA R12, R10, 0xc0800000, 0x17 ;  /* 0xc08000000a0c7811 */ /* 0x000fe200078eb8ff */
[----:B------:R-:W-:Y:S04]  /*1b60*/  BSSY.RECONVERGENT B2, `(.L_x_13) ;  /* 0x0000038000027945 */ /* 0x000fe80003800200 */
[----:B------:R-:W-:Y:S02]  /*1b70*/  IMAD.IADD R12, R3, 0x1, -R12 ;  /* 0x00000001030c7824 */ /* 0x000fe400078e0a0c */
[----:B------:R-:W-:Y:S02]  /*1b80*/  VIADD R3, R14, 0xffffff81 ;  /* 0xffffff810e037836 */ /* 0x000fe40000000000 */
[----:B------:R-:W0:Y:S01]  /*1b90*/  MUFU.RCP R11, R12 ;  /* 0x0000000c000b7308 */ /* 0x000e220000001000 */
[----:B------:R-:W-:Y:S01]  /*1ba0*/  FADD.FTZ R13, -R12, -RZ ;  /* 0x800000ff0c0d7221 */ /* 0x000fe20000010100 */
[C---:B------:R-:W-:Y:S01]  /*1bb0*/  IMAD R0, R3.reuse, -0x800000, R0 ;  /* 0xff80000003007824 */ /* 0x040fe200078e0200 */
[----:B------:R-:W-:-:S05]  /*1bc0*/  IADD3 R3, PT, PT, R3, 0x7f, -R10 ;  /* 0x0000007f03037810 */ /* 0x000fca0007ffe80a */
[----:B------:R-:W-:Y:S02]  /*1bd0*/  IMAD.IADD R3, R3, 0x1, R8 ;  /* 0x0000000103037824 */ /* 0x000fe400078e0208 */
[----:B0-----:R-:W-:-:S04]  /*1be0*/  FFMA R14, R11, R13, 1 ;  /* 0x3f8000000b0e7423 */ /* 0x001fc8000000000d */
[----:B------:R-:W-:-:S04]  /*1bf0*/  FFMA R16, R11, R14, R11 ;  /* 0x0000000e0b107223 */ /* 0x000fc8000000000b */
[----:B------:R-:W-:-:S04]  /*1c00*/  FFMA R11, R0, R16, RZ ;  /* 0x00000010000b7223 */ /* 0x000fc800000000ff */
[----:B------:R-:W-:-:S04]  /*1c10*/  FFMA R14, R13, R11, R0 ;  /* 0x0000000b0d0e7223 */ /* 0x000fc80000000000 */
[----:B------:R-:W-:-:S04]  /*1c20*/  FFMA R11, R16, R14, R11 ;  /* 0x0000000e100b7223 */ /* 0x000fc8000000000b */
[----:B------:R-:W-:-:S04]  /*1c30*/  FFMA R14, R13, R11, R0 ;  /* 0x0000000b0d0e7223 */ /* 0x000fc80000000000 */
[----:B------:R-:W-:-:S05]  /*1c40*/  FFMA R13, R16, R14, R11 ;  /* 0x0000000e100d7223 */ /* 0x000fca000000000b */
[----:B------:R-:W-:-:S04]  /*1c50*/  SHF.R.U32.HI R0, RZ, 0x17, R13 ;  /* 0x00000017ff007819 */ /* 0x000fc8000001160d */
[----:B------:R-:W-:-:S05]  /*1c60*/  LOP3.LUT R0, R0, 0xff, RZ, 0xc0, !PT ;  /* 0x000000ff00007812 */ /* 0x000fca00078ec0ff */
[----:B------:R-:W-:-:S04]  /*1c70*/  IMAD.IADD R10, R0, 0x1, R3 ;  /* 0x00000001000a7824 */ /* 0x000fc800078e0203 */
[----:B------:R-:W-:-:S05]  /*1c80*/  VIADD R0, R10, 0xffffffff ;  /* 0xffffffff0a007836 */ /* 0x000fca0000000000 */
[----:B------:R-:W-:-:S13]  /*1c90*/  ISETP.GE.U32.AND P0, PT, R0, 0xfe, PT ;  /* 0x000000fe0000780c */ /* 0x000fda0003f06070 */
[----:B------:R-:W-:Y:S05]  /*1ca0*/  @!P0 BRA `(.L_x_14) ;  /* 0x0000000000888947 */ /* 0x000fea0003800000 */
[----:B------:R-:W-:-:S13]  /*1cb0*/  ISETP.GT.AND P0, PT, R10, 0xfe, PT ;  /* 0x000000fe0a00780c */ /* 0x000fda0003f04270 */
[----:B------:R-:W-:Y:S05]  /*1cc0*/  @P0 BRA `(.L_x_15) ;  /* 0x0000000000740947 */ /* 0x000fea0003800000 */
[----:B------:R-:W-:Y:S01]  /*1cd0*/  ISETP.GE.AND P0, PT, R10, 0x1, PT ;  /* 0x000000010a00780c */ /* 0x000fe20003f06270 */
[----:B------:R-:W-:-:S12]  /*1ce0*/  IMAD.MOV.U32 R0, RZ, RZ, R13 ;  /* 0x000000ffff007224 */ /* 0x000fd800078e000d */
[----:B------:R-:W-:Y:S05]  /*1cf0*/  @P0 BRA `(.L_x_16) ;  /* 0x0000000000780947 */ /* 0x000fea0003800000 */
[----:B------:R-:W-:Y:S02]  /*1d00*/  ISETP.GE.AND P0, PT, R10, -0x18, PT ;  /* 0xffffffe80a00780c */ /* 0x000fe40003f06270 */
[----:B------:R-:W-:-:S05]  /*1d10*/  LOP3.LUT R13, R13, 0x80000000, RZ, 0xc0, !PT ;  /* 0x800000000d0d7812 */ /* 0x000fca00078ec0ff */
[----:B------:R-:W-:-:S06]  /*1d20*/  IMAD.MOV.U32 R0, RZ, RZ, R13 ;  /* 0x000000ffff007224 */ /* 0x000fcc00078e000d */
[----:B------:R-:W-:Y:S05]  /*1d30*/  @!P0 BRA `(.L_x_16) ;  /* 0x0000000000688947 */ /* 0x000fea0003800000 */
[CCC-:B------:R-:W-:Y:S01]  /*1d40*/  FFMA.RZ R0, R16.reuse, R14.reuse, R11.reuse ;  /* 0x0000000e10007223 */ /* 0x1c0fe2000000c00b */
[-CC-:B------:R-:W-:Y:S01]  /*1d50*/  FFMA.RM R3, R16, R14.reuse, R11.reuse ;  /* 0x0000000e10037223 */ /* 0x180fe2000000400b */
[C---:B------:R-:W-:Y:S02]  /*1d60*/  ISETP.NE.AND P2, PT, R10.reuse, RZ, PT ;  /* 0x000000ff0a00720c */ /* 0x040fe40003f45270 */
[----:B------:R-:W-:Y:S02]  /*1d70*/  ISETP.NE.AND P1, PT, R10, RZ, PT ;  /* 0x000000ff0a00720c */ /* 0x000fe40003f25270 */
[----:B------:R-:W-:Y:S01]  /*1d80*/  LOP3.LUT R8, R0, 0x7fffff, RZ, 0xc0, !PT ;  /* 0x007fffff00087812 */ /* 0x000fe200078ec0ff */
[----:B------:R-:W-:Y:S01]  /*1d90*/  FFMA.RP R0, R16, R14, R11 ;  /* 0x0000000e10007223 */ /* 0x000fe2000000800b */
[----:B------:R-:W-:Y:S02]  /*1da0*/  VIADD R11, R10, 0x20 ;  /* 0x000000200a0b7836 */ /* 0x000fe40000000000 */
[----:B------:R-:W-:Y:S01]  /*1db0*/  LOP3.LUT R8, R8, 0x800000, RZ, 0xfc, !PT ;  /* 0x0080000008087812 */ /* 0x000fe200078efcff */
[----:B------:R-:W-:Y:S01]  /*1dc0*/  IMAD.MOV R10, RZ, RZ, -R10 ;  /* 0x000000ffff0a7224 */ /* 0x000fe200078e0a0a */
[----:B------:R-:W-:-:S02]  /*1dd0*/  FSETP.NEU.FTZ.AND P0, PT, R0, R3, PT ;  /* 0x000000030000720b */ /* 0x000fc40003f1d000 */
[----:B------:R-:W-:Y:S02]  /*1de0*/  SHF.L.U32 R11, R8, R11, RZ ;  /* 0x0000000b080b7219 */ /* 0x000fe400000006ff */
[----:B------:R-:W-:Y:S02]  /*1df0*/  SEL R3, R10, RZ, P2 ;  /* 0x000000ff0a037207 */ /* 0x000fe40001000000 */
[----:B------:R-:W-:Y:S02]  /*1e00*/  ISETP.NE.AND P1, PT, R11, RZ, P1 ;  /* 0x000000ff0b00720c */ /* 0x000fe40000f25270 */
[----:B------:R-:W-:Y:S02]  /*1e10*/  SHF.R.U32.HI R3, RZ, R3, R8 ;  /* 0x00000003ff037219 */ /* 0x000fe40000011608 */
[----:B------:R-:W-:Y:S02]  /*1e20*/  PLOP3.LUT P0, PT, P0, P1, PT, 0xf8, 0x8f ;  /* 0x00000000008f781c */ /* 0x000fe40000703f70 */
[----:B------:R-:W-:-:S02]  /*1e30*/  SHF.R.U32.HI R11, RZ, 0x1, R3 ;  /* 0x00000001ff0b7819 */ /* 0x000fc40000011603 */
[----:B------:R-:W-:-:S04]  /*1e40*/  SEL R0, RZ, 0x1, !P0 ;  /* 0x00000001ff007807 */ /* 0x000fc80004000000 */
[----:B------:R-:W-:-:S04]  /*1e50*/  LOP3.LUT R0, R0, 0x1, R11, 0xf8, !PT ;  /* 0x0000000100007812 */ /* 0x000fc800078ef80b */
[----:B------:R-:W-:-:S05]  /*1e60*/  LOP3.LUT R0, R0, R3, RZ, 0xc0, !PT ;  /* 0x0000000300007212 */ /* 0x000fca00078ec0ff */
[----:B------:R-:W-:-:S05]  /*1e70*/  IMAD.IADD R0, R11, 0x1, R0 ;  /* 0x000000010b007824 */ /* 0x000fca00078e0200 */
[----:B------:R-:W-:Y:S01]  /*1e80*/  LOP3.LUT R0, R0, R13, RZ, 0xfc, !PT ;  /* 0x0000000d00007212 */ /* 0x000fe200078efcff */
[----:B------:R-:W-:Y:S06]  /*1e90*/  BRA `(.L_x_16) ;  /* 0x0000000000107947 */ /* 0x000fec0003800000 */
.L_x_15:
[----:B------:R-:W-:-:S04]  /*1ea0*/  LOP3.LUT R0, R13, 0x80000000, RZ, 0xc0, !PT ;  /* 0x800000000d007812 */ /* 0x000fc800078ec0ff */
[----:B------:R-:W-:Y:S01]  /*1eb0*/  LOP3.LUT R0, R0, 0x7f800000, RZ, 0xfc, !PT ;  /* 0x7f80000000007812 */ /* 0x000fe200078efcff */
[----:B------:R-:W-:Y:S06]  /*1ec0*/  BRA `(.L_x_16) ;  /* 0x0000000000047947 */ /* 0x000fec0003800000 */
.L_x_14:
[----:B------:R-:W-:-:S07]  /*1ed0*/  IMAD R0, R3, 0x800000, R13 ;  /* 0x0080000003007824 */ /* 0x000fce00078e020d */
.L_x_16:
[----:B------:R-:W-:Y:S05]  /*1ee0*/  BSYNC.RECONVERGENT B2 ;  /* 0x0000000000027941 */ /* 0x000fea0003800200 */
.L_x_13:
[----:B------:R-:W-:Y:S05]  /*1ef0*/  BRA `(.L_x_17) ;  /* 0x0000000000207947 */ /* 0x000fea0003800000 */
.L_x_12:
[----:B------:R-:W-:-:S04]  /*1f00*/  LOP3.LUT R0, R3, 0x80000000, R0, 0x48, !PT ;  /* 0x8000000003007812 */ /* 0x000fc800078e4800 */
[----:B------:R-:W-:Y:S01]  /*1f10*/  LOP3.LUT R0, R0, 0x7f800000, RZ, 0xfc, !PT ;  /* 0x7f80000000007812 */ /* 0x000fe200078efcff */
[----:B------:R-:W-:Y:S06]  /*1f20*/  BRA `(.L_x_17) ;  /* 0x0000000000147947 */ /* 0x000fec0003800000 */
.L_x_11:
[----:B------:R-:W-:Y:S01]  /*1f30*/  LOP3.LUT R0, R3, 0x80000000, R0, 0x48, !PT ;  /* 0x8000000003007812 */ /* 0x000fe200078e4800 */
[----:B------:R-:W-:Y:S06]  /*1f40*/  BRA `(.L_x_17) ;  /* 0x00000000000c7947 */ /* 0x000fec0003800000 */
.L_x_10:
[----:B------:R-:W0:Y:S01]  /*1f50*/  MUFU.RSQ R0, -QNAN ;  /* 0xffc0000000007908 */ /* 0x000e220000001400 */
[----:B------:R-:W-:Y:S05]  /*1f60*/  BRA `(.L_x_17) ;  /* 0x0000000000047947 */ /* 0x000fea0003800000 */
.L_x_9:
[----:B------:R-:W-:-:S07]  /*1f70*/  FADD.FTZ R0, R0, R3 ;  /* 0x0000000300007221 */ /* 0x000fce0000010000 */
.L_x_17:
[----:B------:R-:W-:Y:S05]  /*1f80*/  BSYNC.RECONVERGENT B1 ;  /* 0x0000000000017941 */ /* 0x000fea0003800200 */
.L_x_7:
[----:B------:R-:W-:Y:S02]  /*1f90*/  IMAD.MOV.U32 R10, RZ, RZ, R6 ;  /* 0x000000ffff0a7224 */ /* 0x000fe400078e0006 */
[----:B------:R-:W-:-:S04]  /*1fa0*/  IMAD.MOV.U32 R11, RZ, RZ, 0x0 ;  /* 0x00000000ff0b7424 */ /* 0x000fc800078e00ff */
[----:B0-----:R-:W-:Y:S05]  /*1fb0*/  RET.REL.NODEC R10 `(_Z13boxBlurKernelPhS_ii) ;  /* 0xffffffe00a107950 */ /* 0x001fea0003c3ffff */
.L_x_18:
        /* <DEDUP_REMOVED lines=12> */
.L_x_21:


//--------------------- .text._Z11sepiaKernalPhS_ii --------------------------
	.section	.text._Z11sepiaKernalPhS_ii,"ax",@progbits
	.align	128
        .global         _Z11sepiaKernalPhS_ii
        .type           _Z11sepiaKernalPhS_ii,@function
        .size           _Z11sepiaKernalPhS_ii,(.L_x_24 - _Z11sepiaKernalPhS_ii)
        .other          _Z11sepiaKernalPhS_ii,@"STO_CUDA_ENTRY STV_DEFAULT"
_Z11sepiaKernalPhS_ii:
.text._Z11sepiaKernalPhS_ii:
        /* <DEDUP_REMOVED lines=20> */
[----:B-1----:R-:W2:Y:S04]  /*0140*/  LDG.E.U8 R8, desc[UR4][R4.64+0x1] ;  /* 0x0000010404087981 */ /* 0x002ea8000c1e1100 */
[----:B------:R-:W3:Y:S04]  /*0150*/  LDG.E.U8 R6, desc[UR4][R4.64] ;  /* 0x0000000404067981 */ /* 0x000ee8000c1e1100 */
[----:B------:R-:W4:Y:S01]  /*0160*/  LDG.E.U8 R2, desc[UR4][R4.64+0x2] ;  /* 0x0000020404027981 */ /* 0x000f22000c1e1100 */
[----:B------:R-:W-:Y:S01]  /*0170*/  UMOV UR12, 0x45a1cac1 ;  /* 0x45a1cac1000c7882 */ /* 0x000fe20000000000 */
[----:B------:R-:W-:Y:S01]  /*0180*/  UMOV UR13, 0x3fe5f3b6 ;  /* 0x3fe5f3b6000d7882 */ /* 0x000fe20000000000 */
[----:B------:R-:W-:Y:S01]  /*0190*/  UMOV UR8, 0xe353f7cf ;  /* 0xe353f7cf00087882 */ /* 0x000fe20000000000 */
[----:B------:R-:W-:Y:S01]  /*01a0*/  UMOV UR9, 0x3fe89ba5 ;  /* 0x3fe89ba500097882 */ /* 0x000fe20000000000 */
[----:B--2---:R-:W0:Y:S08]  /*01b0*/  I2F.F64.U16 R8, R8 ;  /* 0x0000000800087312 */ /* 0x004e300000101800 */
[----:B---3--:R-:W1:Y:S01]  /*01c0*/  I2F.F64.U16 R6, R6 ;  /* 0x0000000600067312 */ /* 0x008e620000101800 */
[----:B0-----:R-:W-:-:S07]  /*01d0*/  DMUL R12, R8, UR12 ;  /* 0x0000000c080c7c28 */ /* 0x001fce0008000000 */
[----:B----4-:R-:W0:Y:S01]  /*01e0*/  I2F.F64.U16 R2, R2 ;  /* 0x0000000200027312 */ /* 0x010e220000101800 */
[----:B------:R-:W-:Y:S01]  /*01f0*/  DMUL R10, R8, UR8 ;  /* 0x00000008080a7c28 */ /* 0x000fe20008000000 */
[----:B------:R-:W-:Y:S01]  /*0200*/  UMOV UR12, 0x189374bc ;  /* 0x189374bc000c7882 */ /* 0x000fe20000000000 */
[----:B------:R-:W-:Y:S01]  /*0210*/  UMOV UR13, 0x3fd65604 ;  /* 0x3fd65604000d7882 */ /* 0x000fe20000000000 */
[----:B------:R-:W-:Y:S01]  /*0220*/  UMOV UR8, 0x78d4fdf4 ;  /* 0x78d4fdf400087882 */ /* 0x000fe20000000000 */
[----:B------:R-:W-:Y:S01]  /*0230*/  UMOV UR9, 0x3fd926e9 ;  /* 0x3fd926e900097882 */ /* 0x000fe20000000000 */
[C---:B-1----:R-:W-:Y:S01]  /*0240*/  DFMA R12, R6.reuse, UR12, R12 ;  /* 0x0000000c060c7c2b */ /* 0x042fe2000800000c */
[----:B------:R-:W-:Y:S01]  /*0250*/  UMOV UR12, 0x2b020c4a ;  /* 0x2b020c4a000c7882 */ /* 0x000fe20000000000 */
[----:B------:R-:W-:Y:S01]  /*0260*/  UMOV UR13, 0x3fe11687 ;  /* 0x3fe11687000d7882 */ /* 0x000fe20000000000 */
[----:B------:R-:W-:Y:S01]  /*0270*/  DFMA R10, R6, UR8, R10 ;  /* 0x00000008060a7c2b */ /* 0x000fe2000800000a */
[----:B------:R-:W-:Y:S01]  /*0280*/  UMOV UR8, 0xe978d4fe ;  /* 0xe978d4fe00087882 */ /* 0x000fe20000000000 */
[----:B------:R-:W-:Y:S01]  /*0290*/  DMUL R8, R8, UR12 ;  /* 0x0000000c08087c28 */ /* 0x000fe20008000000 */
[----:B------:R-:W-:Y:S01]  /*02a0*/  UMOV UR12, 0xb020c49c ;  /* 0xb020c49c000c7882 */ /* 0x000fe20000000000 */
[----:B------:R-:W-:Y:S01]  /*02b0*/  UMOV UR13, 0x3fd16872 ;  /* 0x3fd16872000d7882 */ /* 0x000fe20000000000 */
[----:B------:R-:W-:-:S03]  /*02c0*/  UMOV UR9, 0x3fc83126 ;  /* 0x3fc8312600097882 */ /* 0x000fc60000000000 */
[----:B0-----:R-:W-:Y:S01]  /*02d0*/  DFMA R10, R2, UR8, R10 ;  /* 0x00000008020a7c2b */ /* 0x001fe2000800000a */
[----:B------:R-:W-:Y:S01]  /*02e0*/  UMOV UR8, 0x24dd2f1b ;  /* 0x24dd2f1b00087882 */ /* 0x000fe20000000000 */
[----:B------:R-:W-:Y:S01]  /*02f0*/  DFMA R8, R6, UR12, R8 ;  /* 0x0000000c06087c2b */ /* 0x000fe20008000008 */
[----:B------:R-:W-:Y:S02]  /*0300*/  UMOV UR9, 0x3fc58106 ;  /* 0x3fc5810600097882 */ /* 0x000fe40000000000 */
[----:B------:R-:W-:Y:S01]  /*0310*/  DFMA R12, R2, UR8, R12 ;  /* 0x00000008020c7c2b */ /* 0x000fe2000800000c */
[----:B------:R-:W-:Y:S01]  /*0320*/  UMOV UR8, 0xa5e353f8 ;  /* 0xa5e353f800087882 */ /* 0x000fe20000000000 */
[----:B------:R-:W-:-:S03]  /*0330*/  UMOV UR9, 0x3fc0c49b ;  /* 0x3fc0c49b00097882 */ /* 0x000fc60000000000 */
[----:B------:R-:W-:Y:S01]  /*0340*/  DFMA R8, R2, UR8, R8 ;  /* 0x0000000802087c2b */ /* 0x000fe20008000008 */
[----:B------:R-:W0:Y:S01]  /*0350*/  F2F.F32.F64 R10, R10 ;  /* 0x0000000a000a7310 */ /* 0x000e220000301000 */
[----:B------:R-:W-:-:S04]  /*0360*/  IADD3 R2, P3, PT, R0, UR10, RZ ;  /* 0x0000000a00027c10 */ /* 0x000fc8000ff7e0ff */
[----:B------:R-:W-:-:S03]  /*0370*/  IADD3.X R3, PT, PT, R14, UR11, RZ, P3, !PT ;  /* 0x0000000b0e037c10 */ /* 0x000fc60009ffe4ff */
[----:B------:R-:W1:Y:S01]  /*0380*/  F2F.F32.F64 R12, R12 ;  /* 0x0000000c000c7310 */ /* 0x000e620000301000 */
[----:B0-----:R-:W-:-:S07]  /*0390*/  FSETP.GT.AND P0, PT, R10, 255, PT ;  /* 0x437f00000a00780b */ /* 0x001fce0003f04000 */
[----:B------:R-:W0:Y:S01]  /*03a0*/  F2F.F32.F64 R8, R8 ;  /* 0x0000000800087310 */ /* 0x000e220000301000 */
[----:B-1----:R-:W-:-:S07]  /*03b0*/  FSETP.GT.AND P1, PT, R12, 255, PT ;  /* 0x437f00000c00780b */ /* 0x002fce0003f24000 */
[----:B------:R-:W1:Y:S01]  /*03c0*/  F2I.U32.TRUNC.NTZ R4, R10 ;  /* 0x0000000a00047305 */ /* 0x000e62000020f000 */
[----:B0-----:R-:W-:-:S07]  /*03d0*/  FSETP.GT.AND P2, PT, R8, 255, PT ;  /* 0x437f00000800780b */ /* 0x001fce0003f44000 */
[----:B------:R-:W0:Y:S01]  /*03e0*/  F2I.U32.TRUNC.NTZ R6, R12 ;  /* 0x0000000c00067305 */ /* 0x000e22000020f000 */
[----:B-1----:R-:W-:-:S07]  /*03f0*/  SEL R5, R4, 0xffff, !P0 ;  /* 0x0000ffff04057807 */ /* 0x002fce0004000000 */
[----:B------:R-:W1:Y:S01]  /*0400*/  F2I.U32.TRUNC.NTZ R11, R8 ;  /* 0x00000008000b7305 */ /* 0x000e62000020f000 */
[----:B------:R-:W-:Y:S01]  /*0410*/  STG.E.U8 desc[UR4][R2.64], R5 ;  /* 0x0000000502007986 */ /* 0x000fe2000c101104 */
[----:B0-----:R-:W-:-:S05]  /*0420*/  SEL R7, R6, 0xffff, !P1 ;  /* 0x0000ffff06077807 */ /* 0x001fca0004800000 */
[----:B------:R-:W-:Y:S01]  /*0430*/  STG.E.U8 desc[UR4][R2.64+0x1], R7 ;  /* 0x0000010702007986 */ /* 0x000fe2000c101104 */
[----:B-1----:R-:W-:-:S05]  /*0440*/  SEL R11, R11, 0xffff, !P2 ;  /* 0x0000ffff0b0b7807 */ /* 0x002fca0005000000 */
[----:B------:R-:W-:Y:S01]  /*0450*/  STG.E.U8 desc[UR4][R2.64+0x2], R11 ;  /* 0x0000020b02007986 */ /* 0x000fe2000c101104 */
[----:B------:R-:W-:Y:S05]  /*0460*/  EXIT ;  /* 0x000000000000794d */ /* 0x000fea0003800000 */
.L_x_19:
        /* <DEDUP_REMOVED lines=9> */
.L_x_24:


//--------------------- .text._Z15grayscaleKernelPhS_ii --------------------------
	.section	.text._Z15grayscaleKernelPhS_ii,"ax",@progbits
	.align	128
        .global         _Z15grayscaleKernelPhS_ii
        .type           _Z15grayscaleKernelPhS_ii,@function
        .size           _Z15grayscaleKernelPhS_ii,(.L_x_25 - _Z15grayscaleKernelPhS_ii)
        .other          _Z15grayscaleKernelPhS_ii,@"STO_CUDA_ENTRY STV_DEFAULT"
_Z15grayscaleKernelPhS_ii:
.text._Z15grayscaleKernelPhS_ii:
        /* <DEDUP_REMOVED lines=23> */
[----:B--2---:R-:W-:Y:S02]  /*0170*/  I2FP.F32.U32 R5, R5 ;  /* 0x0000000500057245 */ /* 0x004fe40000201000 */
[----:B---3--:R-:W-:-:S03]  /*0180*/  I2FP.F32.U32 R4, R4 ;  /* 0x0000000400047245 */ /* 0x008fc60000201000 */
[----:B------:R-:W-:Y:S01]  /*0190*/  FMUL R5, R5, 0.58700001239776611328 ;  /* 0x3f1645a205057820 */ /* 0x000fe20000400000 */
[----:B----4-:R-:W-:-:S03]  /*01a0*/  I2FP.F32.U32 R7, R6 ;  /* 0x0000000600077245 */ /* 0x010fc60000201000 */
[----:B------:R-:W-:-:S04]  /*01b0*/  FFMA R4, R4, 0.29899999499320983887, R5 ;  /* 0x3e99168704047823 */ /* 0x000fc80000000005 */
[----:B------:R-:W-:Y:S01]  /*01c0*/  FFMA R7, R7, 0.11400000005960464478, R4 ;  /* 0x3de978d507077823 */ /* 0x000fe20000000004 */
[----:B------:R-:W-:-:S04]  /*01d0*/  IADD3 R4, P0, PT, R0, UR10, RZ ;  /* 0x0000000a00047c10 */ /* 0x000fc8000ff1e0ff */
[----:B------:R-:W-:Y:S01]  /*01e0*/  IADD3.X R5, PT, PT, R8, UR11, RZ, P0, !PT ;  /* 0x0000000b08057c10 */ /* 0x000fe200087fe4ff */
[----:B------:R-:W0:Y:S04]  /*01f0*/  F2I.U32.TRUNC.NTZ R7, R7 ;  /* 0x0000000700077305 */ /* 0x000e28000020f000 */
[----:B0-----:R-:W-:Y:S04]  /*0200*/  STG.E.U8 desc[UR4][R4.64+0x2], R7 ;  /* 0x0000020704007986 */ /* 0x001fe8000c101104 */
[----:B------:R-:W-:Y:S04]  /*0210*/  STG.E.U8 desc[UR4][R4.64+0x1], R7 ;  /* 0x0000010704007986 */ /* 0x000fe8000c101104 */
[----:B------:R-:W-:Y:S01]  /*0220*/  STG.E.U8 desc[UR4][R4.64], R7 ;  /* 0x0000000704007986 */ /* 0x000fe2000c101104 */
[----:B------:R-:W-:Y:S05]  /*0230*/  EXIT ;  /* 0x000000000000794d */ /* 0x000fea0003800000 */
.L_x_20:
        /* <DEDUP_REMOVED lines=12> */
.L_x_25:


//--------------------- .nv.shared.reserved.0     --------------------------
	.section	.nv.shared.reserved.0,"aw",@nobits
	.weak		__nv_reservedSMEM_offset_0_alias
	.size		__nv_reservedSMEM_offset_0_alias, 0, 64
	.other		__nv_reservedSMEM_offset_0_alias,@"STO_CUDA_RESERVED_SHARED STV_DEFAULT"
__nv_reservedSMEM_offset_0_alias:
	.zero		0
	.zero		64


//--------------------- .nv.constant0._Z12invertKernelPhS_ii --------------------------
	.section	.nv.constant0._Z12invertKernelPhS_ii,"a",@progbits
	.sectionflags	@""
	.align	4
.nv.constant0._Z12invertKernelPhS_ii:
	.zero		920


//--------------------- .nv.constant0._Z13boxBlurKernelPhS_ii --------------------------
	.section	.nv.constant0._Z13boxBlurKernelPhS_ii,"a",@progbits
	.sectionflags	@""
	.align	4
.nv.constant0._Z13boxBlurKernelPhS_ii:
	.zero		920


//--------------------- .nv.constant0._Z11sepiaKernalPhS_ii --------------------------
	.section	.nv.constant0._Z11sepiaKernalPhS_ii,"a",@progbits
	.sectionflags	@""
	.align	4
.nv.constant0._Z11sepiaKernalPhS_ii:
	.zero		920


//--------------------- .nv.constant0._Z15grayscaleKernelPhS_ii --------------------------
	.section	.nv.constant0._Z15grayscaleKernelPhS_ii,"a",@progbits
	.sectionflags	@""
	.align	4
.nv.constant0._Z15grayscaleKernelPhS_ii:
	.zero		920


//--------------------- SYMBOLS --------------------------

	.type		.nv.reservedSmem.offset0,@object
	.size		.nv.reservedSmem.offset0,0x4
